//
// Generated by NVIDIA NVVM Compiler
//
// Compiler Build ID: CL-36424714
// Cuda compilation tools, release 13.0, V13.0.88
// Based on NVVM 20.0.0
//

.version 9.0
.target sm_100
.address_size 64

	// .globl	_Z14convolutionRowPfS_S_ii

.visible .entry _Z14convolutionRowPfS_S_ii(
	.param .u64 .ptr .align 1 _Z14convolutionRowPfS_S_ii_param_0,
	.param .u64 .ptr .align 1 _Z14convolutionRowPfS_S_ii_param_1,
	.param .u64 .ptr .align 1 _Z14convolutionRowPfS_S_ii_param_2,
	.param .u32 _Z14convolutionRowPfS_S_ii_param_3,
	.param .u32 _Z14convolutionRowPfS_S_ii_param_4
)
{
	.reg .pred 	%p<52>;
	.reg .b32 	%r<70>;
	.reg .b32 	%f<86>;
	.reg .b64 	%rd<25>;

	ld.param.u64 	%rd11, [_Z14convolutionRowPfS_S_ii_param_0];
	ld.param.u64 	%rd12, [_Z14convolutionRowPfS_S_ii_param_1];
	ld.param.u64 	%rd10, [_Z14convolutionRowPfS_S_ii_param_2];
	ld.param.u32 	%r29, [_Z14convolutionRowPfS_S_ii_param_3];
	ld.param.u32 	%r30, [_Z14convolutionRowPfS_S_ii_param_4];
	cvta.to.global.u64 	%rd1, %rd12;
	cvta.to.global.u64 	%rd2, %rd11;
	mov.u32 	%r31, %ctaid.x;
	mov.u32 	%r1, %ntid.x;
	mov.u32 	%r32, %tid.x;
	mad.lo.s32 	%r2, %r31, %r1, %r32;
	setp.lt.s32 	%p1, %r29, 0;
	@%p1 bra 	$L__BB0_40;
	mov.u32 	%r33, %tid.y;
	mov.u32 	%r34, %ntid.y;
	mov.u32 	%r35, %ctaid.y;
	mad.lo.s32 	%r36, %r35, %r34, %r33;
	cvta.to.global.u64 	%rd13, %rd10;
	neg.s32 	%r68, %r29;
	mul.lo.s32 	%r4, %r30, %r36;
	mov.u32 	%r37, %nctaid.x;
	mul.lo.s32 	%r38, %r1, %r37;
	mad.lo.s32 	%r39, %r38, %r36, %r2;
	mul.wide.s32 	%rd14, %r39, 4;
	add.s64 	%rd3, %rd13, %rd14;
	setp.lt.u32 	%p2, %r29, 4;
	mov.f32 	%f78, 0f00000000;
	@%p2 bra 	$L__BB0_21;
	shl.b32 	%r64, %r29, 1;
	sub.s32 	%r66, 3, %r29;
	and.b32  	%r40, %r64, -8;
	neg.s32 	%r65, %r40;
	sub.s32 	%r63, %r2, %r29;
	add.s32 	%r41, %r2, %r4;
	sub.s32 	%r62, %r41, %r29;
	mov.f32 	%f78, 0f00000000;
$L__BB0_3:
	.pragma "nounroll";
	setp.lt.s32 	%p3, %r63, 0;
	setp.ge.s32 	%p4, %r63, %r30;
	mul.wide.s32 	%rd15, %r62, 4;
	add.s64 	%rd4, %rd2, %rd15;
	mul.wide.s32 	%rd16, %r64, 4;
	add.s64 	%rd5, %rd1, %rd16;
	or.pred  	%p5, %p3, %p4;
	@%p5 bra 	$L__BB0_5;
	ld.global.f32 	%f37, [%rd4];
	ld.global.f32 	%f38, [%rd5];
	fma.rn.f32 	%f78, %f37, %f38, %f78;
$L__BB0_5:
	st.global.f32 	[%rd3], %f78;
	add.s32 	%r42, %r63, 1;
	setp.lt.s32 	%p6, %r42, 0;
	setp.ge.s32 	%p7, %r42, %r30;
	or.pred  	%p8, %p6, %p7;
	@%p8 bra 	$L__BB0_7;
	ld.global.f32 	%f39, [%rd4+4];
	ld.global.f32 	%f40, [%rd5+-4];
	fma.rn.f32 	%f78, %f39, %f40, %f78;
$L__BB0_7:
	st.global.f32 	[%rd3], %f78;
	add.s32 	%r43, %r63, 2;
	setp.lt.s32 	%p9, %r43, 0;
	setp.ge.s32 	%p10, %r43, %r30;
	or.pred  	%p11, %p9, %p10;
	@%p11 bra 	$L__BB0_9;
	ld.global.f32 	%f41, [%rd4+8];
	ld.global.f32 	%f42, [%rd5+-8];
	fma.rn.f32 	%f78, %f41, %f42, %f78;
$L__BB0_9:
	st.global.f32 	[%rd3], %f78;
	add.s32 	%r44, %r63, 3;
	setp.lt.s32 	%p12, %r44, 0;
	setp.ge.s32 	%p13, %r44, %r30;
	or.pred  	%p14, %p12, %p13;
	@%p14 bra 	$L__BB0_11;
	ld.global.f32 	%f43, [%rd4+12];
	ld.global.f32 	%f44, [%rd5+-12];
	fma.rn.f32 	%f78, %f43, %f44, %f78;
$L__BB0_11:
	st.global.f32 	[%rd3], %f78;
	add.s32 	%r45, %r63, 4;
	setp.lt.s32 	%p15, %r45, 0;
	setp.ge.s32 	%p16, %r45, %r30;
	or.pred  	%p17, %p15, %p16;
	@%p17 bra 	$L__BB0_13;
	ld.global.f32 	%f45, [%rd4+16];
	ld.global.f32 	%f46, [%rd5+-16];
	fma.rn.f32 	%f78, %f45, %f46, %f78;
$L__BB0_13:
	st.global.f32 	[%rd3], %f78;
	add.s32 	%r46, %r63, 5;
	setp.lt.s32 	%p18, %r46, 0;
	setp.ge.s32 	%p19, %r46, %r30;
	or.pred  	%p20, %p18, %p19;
	@%p20 bra 	$L__BB0_15;
	ld.global.f32 	%f47, [%rd4+20];
	ld.global.f32 	%f48, [%rd5+-20];
	fma.rn.f32 	%f78, %f47, %f48, %f78;
$L__BB0_15:
	st.global.f32 	[%rd3], %f78;
	add.s32 	%r47, %r63, 6;
	setp.lt.s32 	%p21, %r47, 0;
	setp.ge.s32 	%p22, %r47, %r30;
	or.pred  	%p23, %p21, %p22;
	@%p23 bra 	$L__BB0_17;
	ld.global.f32 	%f49, [%rd4+24];
	ld.global.f32 	%f50, [%rd5+-24];
	fma.rn.f32 	%f78, %f49, %f50, %f78;
$L__BB0_17:
	st.global.f32 	[%rd3], %f78;
	add.s32 	%r48, %r63, 7;
	setp.lt.s32 	%p24, %r48, 0;
	setp.ge.s32 	%p25, %r48, %r30;
	or.pred  	%p26, %p24, %p25;
	@%p26 bra 	$L__BB0_19;
	ld.global.f32 	%f51, [%rd4+28];
	ld.global.f32 	%f52, [%rd5+-28];
	fma.rn.f32 	%f78, %f51, %f52, %f78;
$L__BB0_19:
	st.global.f32 	[%rd3], %f78;
	add.s32 	%r66, %r66, 8;
	add.s32 	%r65, %r65, 8;
	add.s32 	%r64, %r64, -8;
	add.s32 	%r63, %r63, 8;
	add.s32 	%r62, %r62, 8;
	setp.ne.s32 	%p27, %r65, 0;
	@%p27 bra 	$L__BB0_3;
	add.s32 	%r68, %r66, -3;
$L__BB0_21:
	shl.b32 	%r49, %r29, 1;
	and.b32  	%r50, %r49, 6;
	setp.lt.u32 	%p28, %r50, 3;
	@%p28 bra 	$L__BB0_31;
	add.s32 	%r22, %r68, %r2;
	setp.lt.s32 	%p29, %r22, 0;
	setp.ge.s32 	%p30, %r22, %r30;
	add.s32 	%r51, %r22, %r4;
	mul.wide.s32 	%rd17, %r51, 4;
	add.s64 	%rd6, %rd2, %rd17;
	sub.s32 	%r52, %r29, %r68;
	mul.wide.s32 	%rd18, %r52, 4;
	add.s64 	%rd7, %rd1, %rd18;
	or.pred  	%p31, %p29, %p30;
	@%p31 bra 	$L__BB0_24;
	ld.global.f32 	%f53, [%rd6];
	ld.global.f32 	%f54, [%rd7];
	fma.rn.f32 	%f78, %f53, %f54, %f78;
$L__BB0_24:
	st.global.f32 	[%rd3], %f78;
	add.s32 	%r53, %r22, 1;
	setp.lt.s32 	%p32, %r53, 0;
	setp.ge.s32 	%p33, %r53, %r30;
	or.pred  	%p34, %p32, %p33;
	@%p34 bra 	$L__BB0_26;
	ld.global.f32 	%f55, [%rd6+4];
	ld.global.f32 	%f56, [%rd7+-4];
	fma.rn.f32 	%f78, %f55, %f56, %f78;
$L__BB0_26:
	st.global.f32 	[%rd3], %f78;
	add.s32 	%r54, %r22, 2;
	setp.lt.s32 	%p35, %r54, 0;
	setp.ge.s32 	%p36, %r54, %r30;
	or.pred  	%p37, %p35, %p36;
	@%p37 bra 	$L__BB0_28;
	ld.global.f32 	%f57, [%rd6+8];
	ld.global.f32 	%f58, [%rd7+-8];
	fma.rn.f32 	%f78, %f57, %f58, %f78;
$L__BB0_28:
	st.global.f32 	[%rd3], %f78;
	add.s32 	%r55, %r22, 3;
	setp.lt.s32 	%p38, %r55, 0;
	setp.ge.s32 	%p39, %r55, %r30;
	or.pred  	%p40, %p38, %p39;
	@%p40 bra 	$L__BB0_30;
	ld.global.f32 	%f59, [%rd6+12];
	ld.global.f32 	%f60, [%rd7+-12];
	fma.rn.f32 	%f78, %f59, %f60, %f78;
$L__BB0_30:
	st.global.f32 	[%rd3], %f78;
	add.s32 	%r68, %r68, 4;
$L__BB0_31:
	and.b32  	%r56, %r29, 1;
	setp.eq.b32 	%p41, %r56, 1;
	not.pred 	%p42, %p41;
	@%p42 bra 	$L__BB0_37;
	add.s32 	%r25, %r68, %r2;
	setp.lt.s32 	%p43, %r25, 0;
	setp.ge.s32 	%p44, %r25, %r30;
	add.s32 	%r57, %r25, %r4;
	mul.wide.s32 	%rd19, %r57, 4;
	add.s64 	%rd8, %rd2, %rd19;
	sub.s32 	%r58, %r29, %r68;
	mul.wide.s32 	%rd20, %r58, 4;
	add.s64 	%rd9, %rd1, %rd20;
	or.pred  	%p45, %p43, %p44;
	@%p45 bra 	$L__BB0_34;
	ld.global.f32 	%f61, [%rd8];
	ld.global.f32 	%f62, [%rd9];
	fma.rn.f32 	%f78, %f61, %f62, %f78;
$L__BB0_34:
	st.global.f32 	[%rd3], %f78;
	add.s32 	%r59, %r25, 1;
	setp.lt.s32 	%p46, %r59, 0;
	setp.ge.s32 	%p47, %r59, %r30;
	or.pred  	%p48, %p46, %p47;
	@%p48 bra 	$L__BB0_36;
	ld.global.f32 	%f63, [%rd8+4];
	ld.global.f32 	%f64, [%rd9+-4];
	fma.rn.f32 	%f78, %f63, %f64, %f78;
$L__BB0_36:
	st.global.f32 	[%rd3], %f78;
	add.s32 	%r68, %r68, 2;
$L__BB0_37:
	add.s32 	%r28, %r68, %r2;
	setp.lt.s32 	%p49, %r28, 0;
	setp.ge.s32 	%p50, %r28, %r30;
	or.pred  	%p51, %p49, %p50;
	@%p51 bra 	$L__BB0_39;
	add.s32 	%r60, %r28, %r4;
	mul.wide.s32 	%rd21, %r60, 4;
	add.s64 	%rd22, %rd2, %rd21;
	ld.global.f32 	%f65, [%rd22];
	sub.s32 	%r61, %r29, %r68;
	mul.wide.s32 	%rd23, %r61, 4;
	add.s64 	%rd24, %rd1, %rd23;
	ld.global.f32 	%f66, [%rd24];
	fma.rn.f32 	%f78, %f65, %f66, %f78;
$L__BB0_39:
	st.global.f32 	[%rd3], %f78;
$L__BB0_40:
	ret;

}
	// .globl	_Z17convolutionColumnPfS_S_iii
.visible .entry _Z17convolutionColumnPfS_S_iii(
	.param .u64 .ptr .align 1 _Z17convolutionColumnPfS_S_iii_param_0,
	.param .u64 .ptr .align 1 _Z17convolutionColumnPfS_S_iii_param_1,
	.param .u64 .ptr .align 1 _Z17convolutionColumnPfS_S_iii_param_2,
	.param .u32 _Z17convolutionColumnPfS_S_iii_param_3,
	.param .u32 _Z17convolutionColumnPfS_S_iii_param_4,
	.param .u32 _Z17convolutionColumnPfS_S_iii_param_5
)
{
	.reg .pred 	%p<52>;
	.reg .b32 	%r<111>;
	.reg .b32 	%f<86>;
	.reg .b64 	%rd<47>;

	ld.param.u64 	%rd8, [_Z17convolutionColumnPfS_S_iii_param_0];
	ld.param.u64 	%rd9, [_Z17convolutionColumnPfS_S_iii_param_1];
	ld.param.u64 	%rd7, [_Z17convolutionColumnPfS_S_iii_param_2];
	ld.param.u32 	%r55, [_Z17convolutionColumnPfS_S_iii_param_3];
	ld.param.u32 	%r56, [_Z17convolutionColumnPfS_S_iii_param_4];
	ld.param.u32 	%r57, [_Z17convolutionColumnPfS_S_iii_param_5];
	cvta.to.global.u64 	%rd1, %rd9;
	cvta.to.global.u64 	%rd2, %rd8;
	mov.u32 	%r58, %ctaid.x;
	mov.u32 	%r59, %ntid.x;
	mov.u32 	%r60, %tid.x;
	mad.lo.s32 	%r1, %r58, %r59, %r60;
	mov.u32 	%r61, %ctaid.y;
	mov.u32 	%r62, %ntid.y;
	mov.u32 	%r63, %tid.y;
	mad.lo.s32 	%r2, %r61, %r62, %r63;
	mov.u32 	%r64, %nctaid.x;
	mul.lo.s32 	%r65, %r59, %r64;
	mul.lo.s32 	%r3, %r65, %r2;
	setp.lt.s32 	%p1, %r55, 0;
	@%p1 bra 	$L__BB1_40;
	cvta.to.global.u64 	%rd10, %rd7;
	neg.s32 	%r109, %r55;
	add.s32 	%r66, %r3, %r1;
	mul.wide.s32 	%rd11, %r66, 4;
	add.s64 	%rd3, %rd10, %rd11;
	setp.lt.u32 	%p2, %r55, 4;
	mov.f32 	%f78, 0f00000000;
	@%p2 bra 	$L__BB1_21;
	shl.b32 	%r105, %r55, 1;
	sub.s32 	%r107, 3, %r55;
	and.b32  	%r67, %r105, -8;
	neg.s32 	%r106, %r67;
	sub.s32 	%r104, %r2, %r55;
	mul.lo.s32 	%r68, %r56, %r104;
	add.s32 	%r69, %r68, %r56;
	add.s32 	%r103, %r1, %r69;
	shl.b32 	%r10, %r56, 3;
	add.s32 	%r70, %r104, 2;
	mad.lo.s32 	%r102, %r56, %r70, %r1;
	add.s32 	%r71, %r104, 3;
	mad.lo.s32 	%r101, %r56, %r71, %r1;
	add.s32 	%r72, %r104, 4;
	mad.lo.s32 	%r100, %r56, %r72, %r1;
	add.s32 	%r73, %r104, 5;
	mad.lo.s32 	%r99, %r56, %r73, %r1;
	add.s32 	%r74, %r104, 6;
	mad.lo.s32 	%r98, %r56, %r74, %r1;
	add.s32 	%r75, %r104, 7;
	mad.lo.s32 	%r97, %r56, %r75, %r1;
	add.s32 	%r96, %r1, %r68;
	mov.f32 	%f78, 0f00000000;
$L__BB1_3:
	.pragma "nounroll";
	setp.lt.s32 	%p3, %r104, 0;
	setp.ge.s32 	%p4, %r104, %r57;
	mul.wide.s32 	%rd12, %r105, 4;
	add.s64 	%rd4, %rd1, %rd12;
	or.pred  	%p5, %p3, %p4;
	@%p5 bra 	$L__BB1_5;
	mul.wide.s32 	%rd13, %r96, 4;
	add.s64 	%rd14, %rd2, %rd13;
	ld.global.f32 	%f37, [%rd14];
	ld.global.f32 	%f38, [%rd4];
	fma.rn.f32 	%f78, %f37, %f38, %f78;
$L__BB1_5:
	st.global.f32 	[%rd3], %f78;
	add.s32 	%r76, %r104, 1;
	setp.lt.s32 	%p6, %r76, 0;
	setp.ge.s32 	%p7, %r76, %r57;
	or.pred  	%p8, %p6, %p7;
	@%p8 bra 	$L__BB1_7;
	mul.wide.s32 	%rd15, %r103, 4;
	add.s64 	%rd16, %rd2, %rd15;
	ld.global.f32 	%f39, [%rd16];
	ld.global.f32 	%f40, [%rd4+-4];
	fma.rn.f32 	%f78, %f39, %f40, %f78;
$L__BB1_7:
	st.global.f32 	[%rd3], %f78;
	add.s32 	%r77, %r104, 2;
	setp.lt.s32 	%p9, %r77, 0;
	setp.ge.s32 	%p10, %r77, %r57;
	or.pred  	%p11, %p9, %p10;
	@%p11 bra 	$L__BB1_9;
	mul.wide.s32 	%rd17, %r102, 4;
	add.s64 	%rd18, %rd2, %rd17;
	ld.global.f32 	%f41, [%rd18];
	ld.global.f32 	%f42, [%rd4+-8];
	fma.rn.f32 	%f78, %f41, %f42, %f78;
$L__BB1_9:
	st.global.f32 	[%rd3], %f78;
	add.s32 	%r78, %r104, 3;
	setp.lt.s32 	%p12, %r78, 0;
	setp.ge.s32 	%p13, %r78, %r57;
	or.pred  	%p14, %p12, %p13;
	@%p14 bra 	$L__BB1_11;
	mul.wide.s32 	%rd19, %r101, 4;
	add.s64 	%rd20, %rd2, %rd19;
	ld.global.f32 	%f43, [%rd20];
	ld.global.f32 	%f44, [%rd4+-12];
	fma.rn.f32 	%f78, %f43, %f44, %f78;
$L__BB1_11:
	st.global.f32 	[%rd3], %f78;
	add.s32 	%r79, %r104, 4;
	setp.lt.s32 	%p15, %r79, 0;
	setp.ge.s32 	%p16, %r79, %r57;
	or.pred  	%p17, %p15, %p16;
	@%p17 bra 	$L__BB1_13;
	mul.wide.s32 	%rd21, %r100, 4;
	add.s64 	%rd22, %rd2, %rd21;
	ld.global.f32 	%f45, [%rd22];
	ld.global.f32 	%f46, [%rd4+-16];
	fma.rn.f32 	%f78, %f45, %f46, %f78;
$L__BB1_13:
	st.global.f32 	[%rd3], %f78;
	add.s32 	%r80, %r104, 5;
	setp.lt.s32 	%p18, %r80, 0;
	setp.ge.s32 	%p19, %r80, %r57;
	or.pred  	%p20, %p18, %p19;
	@%p20 bra 	$L__BB1_15;
	mul.wide.s32 	%rd23, %r99, 4;
	add.s64 	%rd24, %rd2, %rd23;
	ld.global.f32 	%f47, [%rd24];
	ld.global.f32 	%f48, [%rd4+-20];
	fma.rn.f32 	%f78, %f47, %f48, %f78;
$L__BB1_15:
	st.global.f32 	[%rd3], %f78;
	add.s32 	%r81, %r104, 6;
	setp.lt.s32 	%p21, %r81, 0;
	setp.ge.s32 	%p22, %r81, %r57;
	or.pred  	%p23, %p21, %p22;
	@%p23 bra 	$L__BB1_17;
	mul.wide.s32 	%rd25, %r98, 4;
	add.s64 	%rd26, %rd2, %rd25;
	ld.global.f32 	%f49, [%rd26];
	ld.global.f32 	%f50, [%rd4+-24];
	fma.rn.f32 	%f78, %f49, %f50, %f78;
$L__BB1_17:
	st.global.f32 	[%rd3], %f78;
	add.s32 	%r82, %r104, 7;
	setp.lt.s32 	%p24, %r82, 0;
	setp.ge.s32 	%p25, %r82, %r57;
	or.pred  	%p26, %p24, %p25;
	@%p26 bra 	$L__BB1_19;
	mul.wide.s32 	%rd27, %r97, 4;
	add.s64 	%rd28, %rd2, %rd27;
	ld.global.f32 	%f51, [%rd28];
	ld.global.f32 	%f52, [%rd4+-28];
	fma.rn.f32 	%f78, %f51, %f52, %f78;
$L__BB1_19:
	st.global.f32 	[%rd3], %f78;
	add.s32 	%r107, %r107, 8;
	add.s32 	%r106, %r106, 8;
	add.s32 	%r105, %r105, -8;
	add.s32 	%r104, %r104, 8;
	add.s32 	%r103, %r103, %r10;
	add.s32 	%r102, %r102, %r10;
	add.s32 	%r101, %r101, %r10;
	add.s32 	%r100, %r100, %r10;
	add.s32 	%r99, %r99, %r10;
	add.s32 	%r98, %r98, %r10;
	add.s32 	%r97, %r97, %r10;
	add.s32 	%r96, %r96, %r10;
	setp.ne.s32 	%p27, %r106, 0;
	@%p27 bra 	$L__BB1_3;
	add.s32 	%r109, %r107, -3;
$L__BB1_21:
	shl.b32 	%r83, %r55, 1;
	and.b32  	%r84, %r83, 6;
	setp.lt.u32 	%p28, %r84, 3;
	@%p28 bra 	$L__BB1_31;
	add.s32 	%r44, %r109, %r2;
	setp.lt.s32 	%p29, %r44, 0;
	setp.ge.s32 	%p30, %r44, %r57;
	sub.s32 	%r85, %r55, %r109;
	mul.wide.s32 	%rd29, %r85, 4;
	add.s64 	%rd5, %rd1, %rd29;
	or.pred  	%p31, %p29, %p30;
	@%p31 bra 	$L__BB1_24;
	mad.lo.s32 	%r86, %r44, %r56, %r1;
	mul.wide.s32 	%rd30, %r86, 4;
	add.s64 	%rd31, %rd2, %rd30;
	ld.global.f32 	%f53, [%rd31];
	ld.global.f32 	%f54, [%rd5];
	fma.rn.f32 	%f78, %f53, %f54, %f78;
$L__BB1_24:
	st.global.f32 	[%rd3], %f78;
	add.s32 	%r45, %r44, 1;
	setp.lt.s32 	%p32, %r45, 0;
	setp.ge.s32 	%p33, %r45, %r57;
	or.pred  	%p34, %p32, %p33;
	@%p34 bra 	$L__BB1_26;
	mad.lo.s32 	%r87, %r45, %r56, %r1;
	mul.wide.s32 	%rd32, %r87, 4;
	add.s64 	%rd33, %rd2, %rd32;
	ld.global.f32 	%f55, [%rd33];
	ld.global.f32 	%f56, [%rd5+-4];
	fma.rn.f32 	%f78, %f55, %f56, %f78;
$L__BB1_26:
	st.global.f32 	[%rd3], %f78;
	add.s32 	%r46, %r44, 2;
	setp.lt.s32 	%p35, %r46, 0;
	setp.ge.s32 	%p36, %r46, %r57;
	or.pred  	%p37, %p35, %p36;
	@%p37 bra 	$L__BB1_28;
	mad.lo.s32 	%r88, %r46, %r56, %r1;
	mul.wide.s32 	%rd34, %r88, 4;
	add.s64 	%rd35, %rd2, %rd34;
	ld.global.f32 	%f57, [%rd35];
	ld.global.f32 	%f58, [%rd5+-8];
	fma.rn.f32 	%f78, %f57, %f58, %f78;
$L__BB1_28:
	st.global.f32 	[%rd3], %f78;
	add.s32 	%r47, %r44, 3;
	setp.lt.s32 	%p38, %r47, 0;
	setp.ge.s32 	%p39, %r47, %r57;
	or.pred  	%p40, %p38, %p39;
	@%p40 bra 	$L__BB1_30;
	mad.lo.s32 	%r89, %r47, %r56, %r1;
	mul.wide.s32 	%rd36, %r89, 4;
	add.s64 	%rd37, %rd2, %rd36;
	ld.global.f32 	%f59, [%rd37];
	ld.global.f32 	%f60, [%rd5+-12];
	fma.rn.f32 	%f78, %f59, %f60, %f78;
$L__BB1_30:
	st.global.f32 	[%rd3], %f78;
	add.s32 	%r109, %r109, 4;
$L__BB1_31:
	and.b32  	%r90, %r55, 1;
	setp.eq.b32 	%p41, %r90, 1;
	not.pred 	%p42, %p41;
	@%p42 bra 	$L__BB1_37;
	add.s32 	%r50, %r109, %r2;
	setp.lt.s32 	%p43, %r50, 0;
	setp.ge.s32 	%p44, %r50, %r57;
	sub.s32 	%r91, %r55, %r109;
	mul.wide.s32 	%rd38, %r91, 4;
	add.s64 	%rd6, %rd1, %rd38;
	or.pred  	%p45, %p43, %p44;
	@%p45 bra 	$L__BB1_34;
	mad.lo.s32 	%r92, %r50, %r56, %r1;
	mul.wide.s32 	%rd39, %r92, 4;
	add.s64 	%rd40, %rd2, %rd39;
	ld.global.f32 	%f61, [%rd40];
	ld.global.f32 	%f62, [%rd6];
	fma.rn.f32 	%f78, %f61, %f62, %f78;
$L__BB1_34:
	st.global.f32 	[%rd3], %f78;
	add.s32 	%r51, %r50, 1;
	setp.lt.s32 	%p46, %r51, 0;
	setp.ge.s32 	%p47, %r51, %r57;
	or.pred  	%p48, %p46, %p47;
	@%p48 bra 	$L__BB1_36;
	mad.lo.s32 	%r93, %r51, %r56, %r1;
	mul.wide.s32 	%rd41, %r93, 4;
	add.s64 	%rd42, %rd2, %rd41;
	ld.global.f32 	%f63, [%rd42];
	ld.global.f32 	%f64, [%rd6+-4];
	fma.rn.f32 	%f78, %f63, %f64, %f78;
$L__BB1_36:
	st.global.f32 	[%rd3], %f78;
	add.s32 	%r109, %r109, 2;
$L__BB1_37:
	add.s32 	%r54, %r109, %r2;
	setp.lt.s32 	%p49, %r54, 0;
	setp.ge.s32 	%p50, %r54, %r57;
	or.pred  	%p51, %p49, %p50;
	@%p51 bra 	$L__BB1_39;
	mad.lo.s32 	%r94, %r54, %r56, %r1;
	mul.wide.s32 	%rd43, %r94, 4;
	add.s64 	%rd44, %rd2, %rd43;
	ld.global.f32 	%f65, [%rd44];
	sub.s32 	%r95, %r55, %r109;
	mul.wide.s32 	%rd45, %r95, 4;
	add.s64 	%rd46, %rd1, %rd45;
	ld.global.f32 	%f66, [%rd46];
	fma.rn.f32 	%f78, %f65, %f66, %f78;
$L__BB1_39:
	st.global.f32 	[%rd3], %f78;
$L__BB1_40:
	ret;

}


// ===== COMPILED SASS (sm_100) =====

	.target	sm_100

	.elftype	@"ET_EXEC"


//--------------------- .note.nv.tkinfo           --------------------------
	.section	.note.nv.tkinfo,"",@"SHT_NOTE"
	.sectionflags	@"SHF_NOTE_NV_TKINFO"
	.tkinfo
        /*0018*/ 	.word	0x00000002
        /*0030*/ 	.string	""
        /*0030*/ 	.string	"ptxas"
        /*0030*/ 	.string	"Cuda compilation tools, release 13.0, V13.0.88"
        /*0030*/ 	.string	"Build cuda_13.0.r13.0/compiler.36424714_0"
        /*0030*/ 	.string	"-arch sm_100 -m 64 "



//--------------------- .note.nv.cuinfo           --------------------------
	.section	.note.nv.cuinfo,"",@"SHT_NOTE"
	.sectionflags	@"SHF_NOTE_NV_CUINFO"
        /*0018*/ 	.short	0x0002
        /*001a*/ 	.short	0x0064
        /*001c*/ 	.short	0x0082
	.zero		2


//--------------------- .nv.info                  --------------------------
	.section	.nv.info,"",@"SHT_CUDA_INFO"
	.align	4


	//----- nvinfo : EIATTR_REGCOUNT
	.align		4
        /*0000*/ 	.byte	0x04, 0x2f
        /*0002*/ 	.short	(.L_1 - .L_0)
	.align		4
.L_0:
        /*0004*/ 	.word	index@(_Z14convolutionRowPfS_S_ii)
        /*0008*/ 	.word	0x00000014


	//----- nvinfo : EIATTR_FRAME_SIZE
	.align		4
.L_1:
        /*000c*/ 	.byte	0x04, 0x11
        /*000e*/ 	.short	(.L_3 - .L_2)
	.align		4
.L_2:
        /*0010*/ 	.word	index@(_Z14convolutionRowPfS_S_ii)
        /*0014*/ 	.word	0x00000000


	//----- nvinfo : EIATTR_REGCOUNT
	.align		4
.L_3:
        /*0018*/ 	.byte	0x04, 0x2f
        /*001a*/ 	.short	(.L_5 - .L_4)
	.align		4
.L_4:
        /*001c*/ 	.word	index@(_Z17convolutionColumnPfS_S_iii)
        /*0020*/ 	.word	0x00000020


	//----- nvinfo : EIATTR_FRAME_SIZE
	.align		4
.L_5:
        /*0024*/ 	.byte	0x04, 0x11
        /*0026*/ 	.short	(.L_7 - .L_6)
	.align		4
.L_6:
        /*0028*/ 	.word	index@(_Z17convolutionColumnPfS_S_iii)
        /*002c*/ 	.word	0x00000000


	//----- nvinfo : EIATTR_MIN_STACK_SIZE
	.align		4
.L_7:
        /*0030*/ 	.byte	0x04, 0x12
        /*0032*/ 	.short	(.L_9 - .L_8)
	.align		4
.L_8:
        /*0034*/ 	.word	index@(_Z17convolutionColumnPfS_S_iii)
        /*0038*/ 	.word	0x00000000


	//----- nvinfo : EIATTR_MIN_STACK_SIZE
	.align		4
.L_9:
        /*003c*/ 	.byte	0x04, 0x12
        /*003e*/ 	.short	(.L_11 - .L_10)
	.align		4
.L_10:
        /*0040*/ 	.word	index@(_Z14convolutionRowPfS_S_ii)
        /*0044*/ 	.word	0x00000000
.L_11:


//--------------------- .nv.compat                --------------------------
	.section	.nv.compat,"",@"SHT_CUDA_COMPAT_INFO"
	.align	4
        /*0000*/ 	.byte	0x02, 0x09, 0x00, 0x00, 0x02, 0x02, 0x01, 0x00, 0x02, 0x05, 0x05, 0x00, 0x03, 0x07, 0x01, 0x01
        /*0010*/ 	.byte	0x02, 0x03, 0x00, 0x00, 0x02, 0x06, 0x01, 0x00, 0x04, 0x0b, 0x08, 0x00, 0x09, 0x00, 0x00, 0x00
        /*0020*/ 	.byte	0x00, 0x00, 0x00, 0x00


//--------------------- .nv.info._Z17convolutionColumnPfS_S_iii --------------------------
	.section	.nv.info._Z17convolutionColumnPfS_S_iii,"",@"SHT_CUDA_INFO"
	.sectionflags	@""
	.align	4


	//----- nvinfo : EIATTR_CUDA_API_VERSION
	.align		4
        /*0000*/ 	.byte	0x04, 0x37
        /*0002*/ 	.short	(.L_13 - .L_12)
.L_12:
        /*0004*/ 	.word	0x00000082


	//----- nvinfo : EIATTR_KPARAM_INFO
	.align		4
.L_13:
        /*0008*/ 	.byte	0x04, 0x17
        /*000a*/ 	.short	(.L_15 - .L_14)
.L_14:
        /*000c*/ 	.word	0x00000000
        /*0010*/ 	.short	0x0005
        /*0012*/ 	.short	0x0020
        /*0014*/ 	.byte	0x00, 0xf0, 0x11, 0x00


	//----- nvinfo : EIATTR_KPARAM_INFO
	.align		4
.L_15:
        /*0018*/ 	.byte	0x04, 0x17
        /*001a*/ 	.short	(.L_17 - .L_16)
.L_16:
        /*001c*/ 	.word	0x00000000
        /*0020*/ 	.short	0x0004
        /*0022*/ 	.short	0x001c
        /*0024*/ 	.byte	0x00, 0xf0, 0x11, 0x00


	//----- nvinfo : EIATTR_KPARAM_INFO
	.align		4
.L_17:
        /*0028*/ 	.byte	0x04, 0x17
        /*002a*/ 	.short	(.L_19 - .L_18)
.L_18:
        /*002c*/ 	.word	0x00000000
        /*0030*/ 	.short	0x0003
        /*0032*/ 	.short	0x0018
        /*0034*/ 	.byte	0x00, 0xf0, 0x11, 0x00


	//----- nvinfo : EIATTR_KPARAM_INFO
	.align		4
.L_19:
        /*0038*/ 	.byte	0x04, 0x17
        /*003a*/ 	.short	(.L_21 - .L_20)
.L_20:
        /*003c*/ 	.word	0x00000000
        /*0040*/ 	.short	0x0002
        /*0042*/ 	.short	0x0010
        /*0044*/ 	.byte	0x00, 0xf5, 0x21, 0x00


	//----- nvinfo : EIATTR_KPARAM_INFO
	.align		4
.L_21:
        /*0048*/ 	.byte	0x04, 0x17
        /*004a*/ 	.short	(.L_23 - .L_22)
.L_22:
        /*004c*/ 	.word	0x00000000
        /*0050*/ 	.short	0x0001
        /*0052*/ 	.short	0x0008
        /*0054*/ 	.byte	0x00, 0xf5, 0x21, 0x00


	//----- nvinfo : EIATTR_KPARAM_INFO
	.align		4
.L_23:
        /*0058*/ 	.byte	0x04, 0x17
        /*005a*/ 	.short	(.L_25 - .L_24)
.L_24:
        /*005c*/ 	.word	0x00000000
        /*0060*/ 	.short	0x0000
        /*0062*/ 	.short	0x0000
        /*0064*/ 	.byte	0x00, 0xf5, 0x21, 0x00


	//----- nvinfo : EIATTR_SPARSE_MMA_MASK
	.align		4
.L_25:
        /*0068*/ 	.byte	0x03, 0x50
        /*006a*/ 	.short	0x0000


	//----- nvinfo : EIATTR_MAXREG_COUNT
	.align		4
        /*006c*/ 	.byte	0x03, 0x1b
        /*006e*/ 	.short	0x00ff


	//----- nvinfo : EIATTR_MERCURY_ISA_VERSION
	.align		4
        /*0070*/ 	.byte	0x03, 0x5f
        /*0072*/ 	.short	0x0101


	//----- nvinfo : EIATTR_VRC_CTA_INIT_COUNT
	.align		4
        /*0074*/ 	.byte	0x02, 0x4a
	.zero		1
	.zero		1


	//----- nvinfo : EIATTR_EXIT_INSTR_OFFSETS
	.align		4
        /*0078*/ 	.byte	0x04, 0x1c
        /*007a*/ 	.short	(.L_27 - .L_26)


	//   ....[0]....
.L_26:
        /*007c*/ 	.word	0x000000a0


	//   ....[1]....
        /*0080*/ 	.word	0x00000f40


	//----- nvinfo : EIATTR_CRS_STACK_SIZE
	.align		4
.L_27:
        /*0084*/ 	.byte	0x04, 0x1e
        /*0086*/ 	.short	(.L_29 - .L_28)
.L_28:
        /*0088*/ 	.word	0x00000000


	//----- nvinfo : EIATTR_CBANK_PARAM_SIZE
	.align		4
.L_29:
        /*008c*/ 	.byte	0x03, 0x19
        /*008e*/ 	.short	0x0024


	//----- nvinfo : EIATTR_PARAM_CBANK
	.align		4
        /*0090*/ 	.byte	0x04, 0x0a
        /*0092*/ 	.short	(.L_31 - .L_30)
	.align		4
.L_30:
        /*0094*/ 	.word	index@(.nv.constant0._Z17convolutionColumnPfS_S_iii)
        /*0098*/ 	.short	0x0380
        /*009a*/ 	.short	0x0024


	//----- nvinfo : EIATTR_SW_WAR
	.align		4
.L_31:
        /*009c*/ 	.byte	0x04, 0x36
        /*009e*/ 	.short	(.L_33 - .L_32)
.L_32:
        /*00a0*/ 	.word	0x00000008
.L_33:


//--------------------- .nv.info._Z14convolutionRowPfS_S_ii --------------------------
	.section	.nv.info._Z14convolutionRowPfS_S_ii,"",@"SHT_CUDA_INFO"
	.sectionflags	@""
	.align	4


	//----- nvinfo : EIATTR_CUDA_API_VERSION
	.align		4
        /*0000*/ 	.byte	0x04, 0x37
        /*0002*/ 	.short	(.L_35 - .L_34)
.L_34:
        /*0004*/ 	.word	0x00000082


	//----- nvinfo : EIATTR_KPARAM_INFO
	.align		4
.L_35:
        /*0008*/ 	.byte	0x04, 0x17
        /*000a*/ 	.short	(.L_37 - .L_36)
.L_36:
        /*000c*/ 	.word	0x00000000
        /*0010*/ 	.short	0x0004
        /*0012*/ 	.short	0x001c
        /*0014*/ 	.byte	0x00, 0xf0, 0x11, 0x00


	//----- nvinfo : EIATTR_KPARAM_INFO
	.align		4
.L_37:
        /*0018*/ 	.byte	0x04, 0x17
        /*001a*/ 	.short	(.L_39 - .L_38)
.L_38:
        /*001c*/ 	.word	0x00000000
        /*0020*/ 	.short	0x0003
        /*0022*/ 	.short	0x0018
        /*0024*/ 	.byte	0x00, 0xf0, 0x11, 0x00


	//----- nvinfo : EIATTR_KPARAM_INFO
	.align		4
.L_39:
        /*0028*/ 	.byte	0x04, 0x17
        /*002a*/ 	.short	(.L_41 - .L_40)
.L_40:
        /*002c*/ 	.word	0x00000000
        /*0030*/ 	.short	0x0002
        /*0032*/ 	.short	0x0010
        /*0034*/ 	.byte	0x00, 0xf5, 0x21, 0x00


	//----- nvinfo : EIATTR_KPARAM_INFO
	.align		4
.L_41:
        /*0038*/ 	.byte	0x04, 0x17
        /*003a*/ 	.short	(.L_43 - .L_42)
.L_42:
        /*003c*/ 	.word	0x00000000
        /*0040*/ 	.short	0x0001
        /*0042*/ 	.short	0x0008
        /*0044*/ 	.byte	0x00, 0xf5, 0x21, 0x00


	//----- nvinfo : EIATTR_KPARAM_INFO
	.align		4
.L_43:
        /*0048*/ 	.byte	0x04, 0x17
        /*004a*/ 	.short	(.L_45 - .L_44)
.L_44:
        /*004c*/ 	.word	0x00000000
        /*0050*/ 	.short	0x0000
        /*0052*/ 	.short	0x0000
        /*0054*/ 	.byte	0x00, 0xf5, 0x21, 0x00


	//----- nvinfo : EIATTR_SPARSE_MMA_MASK
	.align		4
.L_45:
        /*0058*/ 	.byte	0x03, 0x50
        /*005a*/ 	.short	0x0000


	//----- nvinfo : EIATTR_MAXREG_COUNT
	.align		4
        /*005c*/ 	.byte	0x03, 0x1b
        /*005e*/ 	.short	0x00ff


	//----- nvinfo : EIATTR_MERCURY_ISA_VERSION
	.align		4
        /*0060*/ 	.byte	0x03, 0x5f
        /*0062*/ 	.short	0x0101


	//----- nvinfo : EIATTR_VRC_CTA_INIT_COUNT
	.align		4
        /*0064*/ 	.byte	0x02, 0x4a
	.zero		1
	.zero		1


	//----- nvinfo : EIATTR_EXIT_INSTR_OFFSETS
	.align		4
        /*0068*/ 	.byte	0x04, 0x1c
        /*006a*/ 	.short	(.L_47 - .L_46)


	//   ....[0]....
.L_46:
        /*006c*/ 	.word	0x00000040


	//   ....[1]....
        /*0070*/ 	.word	0x00000c30


	//----- nvinfo : EIATTR_CRS_STACK_SIZE
	.align		4
.L_47:
        /*0074*/ 	.byte	0x04, 0x1e
        /*0076*/ 	.short	(.L_49 - .L_48)
.L_48:
        /*0078*/ 	.word	0x00000000


	//----- nvinfo : EIATTR_CBANK_PARAM_SIZE
	.align		4
.L_49:
        /*007c*/ 	.byte	0x03, 0x19
        /*007e*/ 	.short	0x0020


	//----- nvinfo : EIATTR_PARAM_CBANK
	.align		4
        /*0080*/ 	.byte	0x04, 0x0a
        /*0082*/ 	.short	(.L_51 - .L_50)
	.align		4
.L_50:
        /*0084*/ 	.word	index@(.nv.constant0._Z14convolutionRowPfS_S_ii)
        /*0088*/ 	.short	0x0380
        /*008a*/ 	.short	0x0020


	//----- nvinfo : EIATTR_SW_WAR
	.align		4
.L_51:
        /*008c*/ 	.byte	0x04, 0x36
        /*008e*/ 	.short	(.L_53 - .L_52)
.L_52:
        /*0090*/ 	.word	0x00000008
.L_53:


//--------------------- .nv.callgraph             --------------------------
	.section	.nv.callgraph,"",@"SHT_CUDA_CALLGRAPH"
	.align	4
	.sectionentsize	8
	.align		4
        /*0000*/ 	.word	0x00000000
	.align		4
        /*0004*/ 	.word	0xffffffff
	.align		4
        /*0008*/ 	.word	0x00000000
	.align		4
        /*000c*/ 	.word	0xfffffffe
	.align		4
        /*0010*/ 	.word	0x00000000
	.align		4
        /*0014*/ 	.word	0xfffffffd
	.align		4
        /*0018*/ 	.word	0x00000000
	.align		4
        /*001c*/ 	.word	0xfffffffc


//--------------------- .text._Z17convolutionColumnPfS_S_iii --------------------------
	.section	.text._Z17convolutionColumnPfS_S_iii,"ax",@progbits
	.align	128
        .global         _Z17convolutionColumnPfS_S_iii
        .type           _Z17convolutionColumnPfS_S_iii,@function
        .size           _Z17convolutionColumnPfS_S_iii,(.L_x_26 - _Z17convolutionColumnPfS_S_iii)
        .other          _Z17convolutionColumnPfS_S_iii,@"STO_CUDA_ENTRY STV_DEFAULT"
_Z17convolutionColumnPfS_S_iii:
.text._Z17convolutionColumnPfS_S_iii:
[----:B------:R-:W-:Y:S01]  /*0000*/  LDC R1, c[0x0][0x37c] ;  /* 0x0000df00ff017b82 */ /* 0x000fe20000000800 */
[----:B------:R-:W0:Y:S01]  /*0010*/  LDCU UR7, c[0x0][0x398] ;  /* 0x00007300ff0777ac */ /* 0x000e220008000800 */
[----:B------:R-:W1:Y:S06]  /*0020*/  S2R R5, SR_TID.Y ;  /* 0x0000000000057919 */ /* 0x000e6c0000002200 */
[----:B------:R-:W2:Y:S01]  /*0030*/  LDC R3, c[0x0][0x360] ;  /* 0x0000d800ff037b82 */ /* 0x000ea20000000800 */
[----:B------:R-:W3:Y:S07]  /*0040*/  S2R R0, SR_TID.X ;  /* 0x0000000000007919 */ /* 0x000eee0000002100 */
[----:B------:R-:W4:Y:S01]  /*0050*/  LDC R2, c[0x0][0x364] ;  /* 0x0000d900ff027b82 */ /* 0x000f220000000800 */
[----:B------:R-:W1:Y:S01]  /*0060*/  LDCU UR6, c[0x0][0x370] ;  /* 0x00006e00ff0677ac */ /* 0x000e620008000800 */
[----:B0-----:R-:W-:-:S06]  /*0070*/  ISETP.LE.AND P0, PT, RZ, UR7, PT ;  /* 0x00000007ff007c0c */ /* 0x001fcc000bf03270 */
[----:B------:R-:W0:Y:S08]  /*0080*/  S2UR UR5, SR_CTAID.Y ;  /* 0x00000000000579c3 */ /* 0x000e300000002600 */
[----:B------:R-:W0:Y:S02]  /*0090*/  S2UR UR4, SR_CTAID.X ;  /* 0x00000000000479c3 */ /* 0x000e240000002500 */
[----:B01----:R-:W-:Y:S05]  /*00a0*/  @!P0 EXIT ;  /* 0x000000000000894d */ /* 0x003fea0003800000 */
[----:B------:R-:W0:Y:S01]  /*00b0*/  LDC.64 R16, c[0x0][0x390] ;  /* 0x0000e400ff107b82 */ /* 0x000e220000000a00 */
[----:B----4-:R-:W-:Y:S01]  /*00c0*/  IMAD R2, R2, UR5, R5 ;  /* 0x0000000502027c24 */ /* 0x010fe2000f8e0205 */
[----:B------:R-:W-:Y:S01]  /*00d0*/  UISETP.GE.U32.AND UP0, UPT, UR7, 0x4, UPT ;  /* 0x000000040700788c */ /* 0x000fe2000bf06070 */
[C---:B--2---:R-:W-:Y:S01]  /*00e0*/  IMAD R5, R3.reuse, UR6, RZ ;  /* 0x0000000603057c24 */ /* 0x044fe2000f8e02ff */
[----:B------:R-:W1:Y:S01]  /*00f0*/  LDCU.64 UR8, c[0x0][0x358] ;  /* 0x00006b00ff0877ac */ /* 0x000e620008000a00 */
[----:B---3--:R-:W-:Y:S02]  /*0100*/  IMAD R3, R3, UR4, R0 ;  /* 0x0000000403037c24 */ /* 0x008fe4000f8e0200 */
[----:B------:R-:W-:Y:S01]  /*0110*/  IMAD R0, R2, R5, RZ ;  /* 0x0000000502007224 */ /* 0x000fe200078e02ff */
[----:B------:R-:W-:-:S04]  /*0120*/  UIADD3 UR4, UPT, UPT, -UR7, URZ, URZ ;  /* 0x000000ff07047290 */ /* 0x000fc8000fffe1ff */
[----:B------:R-:W-:Y:S01]  /*0130*/  IADD3 R5, PT, PT, R3, R0, RZ ;  /* 0x0000000003057210 */ /* 0x000fe20007ffe0ff */
[----:B------:R-:W-:-:S04]  /*0140*/  HFMA2 R0, -RZ, RZ, 0, 0 ;  /* 0x00000000ff007431 */ /* 0x000fc800000001ff */
[----:B0-----:R-:W-:Y:S01]  /*0150*/  IMAD.WIDE R16, R5, 0x4, R16 ;  /* 0x0000000405107825 */ /* 0x001fe200078e0210 */
[----:B-1----:R-:W-:Y:S06]  /*0160*/  BRA.U !UP0, `(.L_x_0) ;  /* 0x0000000508c47547 */ /* 0x002fec000b800000 */
[----:B------:R-:W0:Y:S01]  /*0170*/  LDC R11, c[0x0][0x39c] ;  /* 0x0000e700ff0b7b82 */ /* 0x000e220000000800 */
[----:B------:R-:W-:Y:S01]  /*0180*/  IADD3 R6, PT, PT, R2, -UR7, RZ ;  /* 0x8000000702067c10 */ /* 0x000fe2000fffe0ff */
[----:B------:R-:W-:Y:S01]  /*0190*/  USHF.L.U32 UR6, UR7, 0x1, URZ ;  /* 0x0000000107067899 */ /* 0x000fe200080006ff */
[----:B------:R-:W-:Y:S01]  /*01a0*/  IMAD.MOV.U32 R0, RZ, RZ, RZ ;  /* 0x000000ffff007224 */ /* 0x000fe200078e00ff */
[----:B------:R-:W-:Y:S01]  /*01b0*/  UIADD3 UR5, UPT, UPT, -UR7, 0x3, URZ ;  /* 0x0000000307057890 */ /* 0x000fe2000fffe1ff */
[C---:B------:R-:W-:Y:S01]  /*01c0*/  IADD3 R24, PT, PT, R6.reuse, 0x2, RZ ;  /* 0x0000000206187810 */ /* 0x040fe20007ffe0ff */
[C---:B------:R-:W-:Y:S01]  /*01d0*/  VIADD R4, R6.reuse, 0x7 ;  /* 0x0000000706047836 */ /* 0x040fe20000000000 */
[C---:B------:R-:W-:Y:S01]  /*01e0*/  IADD3 R8, PT, PT, R6.reuse, 0x3, RZ ;  /* 0x0000000306087810 */ /* 0x040fe20007ffe0ff */
[----:B------:R-:W1:Y:S01]  /*01f0*/  LDC R5, c[0x0][0x39c] ;  /* 0x0000e700ff057b82 */ /* 0x000e620000000800 */
[C---:B------:R-:W-:Y:S01]  /*0200*/  IADD3 R12, PT, PT, R6.reuse, 0x5, RZ ;  /* 0x00000005060c7810 */ /* 0x040fe20007ffe0ff */
[C---:B------:R-:W-:Y:S01]  /*0210*/  VIADD R10, R6.reuse, 0x4 ;  /* 0x00000004060a7836 */ /* 0x040fe20000000000 */
[----:B------:R-:W-:Y:S01]  /*0220*/  IADD3 R14, PT, PT, R6, 0x6, RZ ;  /* 0x00000006060e7810 */ /* 0x000fe20007ffe0ff */
[----:B------:R-:W-:-:S02]  /*0230*/  ULOP3.LUT UR4, UR6, 0xfffffff8, URZ, 0xc0, !UPT ;  /* 0xfffffff806047892 */ /* 0x000fc4000f8ec0ff */
[----:B------:R-:W-:Y:S01]  /*0240*/  MOV R9, UR6 ;  /* 0x0000000600097c02 */ /* 0x000fe20008000f00 */
[----:B------:R-:W2:Y:S01]  /*0250*/  LDCU UR10, c[0x0][0x3a0] ;  /* 0x00007400ff0a77ac */ /* 0x000ea20008000800 */
[----:B------:R-:W3:Y:S01]  /*0260*/  LDC.64 R18, c[0x0][0x388] ;  /* 0x0000e200ff127b82 */ /* 0x000ee20000000a00 */
[----:B------:R-:W-:Y:S01]  /*0270*/  UIADD3 UR4, UPT, UPT, -UR4, URZ, URZ ;  /* 0x000000ff04047290 */ /* 0x000fe2000fffe1ff */
[-C--:B0-----:R-:W-:Y:S02]  /*0280*/  IMAD R26, R6, R11.reuse, R11 ;  /* 0x0000000b061a7224 */ /* 0x081fe400078e020b */
[-CC-:B------:R-:W-:Y:S02]  /*0290*/  IMAD R7, R4, R11.reuse, R3.reuse ;  /* 0x0000000b04077224 */ /* 0x180fe400078e0203 */
[-CC-:B------:R-:W-:Y:S01]  /*02a0*/  IMAD R24, R24, R11.reuse, R3.reuse ;  /* 0x0000000b18187224 */ /* 0x180fe200078e0203 */
[----:B------:R-:W-:Y:S01]  /*02b0*/  IADD3 R26, PT, PT, R3, R26, RZ ;  /* 0x0000001a031a7210 */ /* 0x000fe20007ffe0ff */
[----:B------:R-:W-:-:S02]  /*02c0*/  IMAD R8, R8, R11, R3 ;  /* 0x0000000b08087224 */ /* 0x000fc400078e0203 */
[-CC-:B------:R-:W-:Y:S02]  /*02d0*/  IMAD R10, R10, R11.reuse, R3.reuse ;  /* 0x0000000b0a0a7224 */ /* 0x180fe400078e0203 */
[-CC-:B------:R-:W-:Y:S02]  /*02e0*/  IMAD R12, R12, R11.reuse, R3.reuse ;  /* 0x0000000b0c0c7224 */ /* 0x180fe400078e0203 */
[-CC-:B------:R-:W-:Y:S02]  /*02f0*/  IMAD R14, R14, R11.reuse, R3.reuse ;  /* 0x0000000b0e0e7224 */ /* 0x180fe400078e0203 */
[----:B-12---:R-:W-:-:S07]  /*0300*/  IMAD R4, R6, R11, R3 ;  /* 0x0000000b06047224 */ /* 0x006fce00078e0203 */
.L_x_1:
[----:B------:R-:W-:Y:S01]  /*0310*/  ISETP.GE.AND P1, PT, R6, UR10, PT ;  /* 0x0000000a06007c0c */ /* 0x000fe2000bf26270 */
[----:B---3--:R-:W-:-:S03]  /*0320*/  IMAD.WIDE R20, R9, 0x4, R18 ;  /* 0x0000000409147825 */ /* 0x008fc600078e0212 */
[----:B------:R-:W-:-:S13]  /*0330*/  ISETP.LT.OR P1, PT, R6, RZ, P1 ;  /* 0x000000ff0600720c */ /* 0x000fda0000f21670 */
[----:B0-----:R-:W0:Y:S01]  /*0340*/  @!P1 LDC.64 R22, c[0x0][0x380] ;  /* 0x0000e000ff169b82 */ /* 0x001e220000000a00 */
[----:B------:R-:W2:Y:S01]  /*0350*/  @!P1 LDG.E R11, desc[UR8][R20.64] ;  /* 0x00000008140b9981 */ /* 0x000ea2000c1e1900 */
[----:B0-----:R-:W-:-:S06]  /*0360*/  @!P1 IMAD.WIDE R28, R4, 0x4, R22 ;  /* 0x00000004041c9825 */ /* 0x001fcc00078e0216 */
[----:B------:R-:W2:Y:S01]  /*0370*/  @!P1 LDG.E R29, desc[UR8][R28.64] ;  /* 0x000000081c1d9981 */ /* 0x000ea2000c1e1900 */
[----:B------:R-:W-:-:S05]  /*0380*/  VIADD R13, R6, 0x1 ;  /* 0x00000001060d7836 */ /* 0x000fca0000000000 */
[----:B------:R-:W-:-:S04]  /*0390*/  ISETP.GE.AND P0, PT, R13, UR10, PT ;  /* 0x0000000a0d007c0c */ /* 0x000fc8000bf06270 */
[----:B------:R-:W-:-:S13]  /*03a0*/  ISETP.LT.OR P0, PT, R13, RZ, P0 ;  /* 0x000000ff0d00720c */ /* 0x000fda0000701670 */
[----:B------:R-:W0:Y:S02]  /*03b0*/  @!P0 LDC.64 R22, c[0x0][0x380] ;  /* 0x0000e000ff168b82 */ /* 0x000e240000000a00 */
[----:B0-----:R-:W-:-:S04]  /*03c0*/  @!P0 IMAD.WIDE R22, R26, 0x4, R22 ;  /* 0x000000041a168825 */ /* 0x001fc800078e0216 */
[----:B--2---:R-:W-:-:S05]  /*03d0*/  @!P1 FFMA R0, R29, R11, R0 ;  /* 0x0000000b1d009223 */ /* 0x004fca0000000000 */
[----:B------:R0:W-:Y:S04]  /*03e0*/  STG.E desc[UR8][R16.64], R0 ;  /* 0x0000000010007986 */ /* 0x0001e8000c101908 */
[----:B------:R1:W0:Y:S04]  /*03f0*/  @!P0 LDG.E R11, desc[UR8][R22.64] ;  /* 0x00000008160b8981 */ /* 0x000228000c1e1900 */
[----:B------:R-:W0:Y:S01]  /*0400*/  @!P0 LDG.E R13, desc[UR8][R20.64+-0x4] ;  /* 0xfffffc08140d8981 */ /* 0x000e22000c1e1900 */
[----:B------:R-:W-:-:S04]  /*0410*/  IADD3 R15, PT, PT, R6, 0x2, RZ ;  /* 0x00000002060f7810 */ /* 0x000fc80007ffe0ff */
[----:B------:R-:W-:-:S04]  /*0420*/  ISETP.GE.AND P1, PT, R15, UR10, PT ;  /* 0x0000000a0f007c0c */ /* 0x000fc8000bf26270 */
[----:B------:R-:W-:-:S13]  /*0430*/  ISETP.LT.OR P1, PT, R15, RZ, P1 ;  /* 0x000000ff0f00720c */ /* 0x000fda0000f21670 */
[----:B-1----:R-:W1:Y:S02]  /*0440*/  @!P1 LDC.64 R22, c[0x0][0x380] ;  /* 0x0000e000ff169b82 */ /* 0x002e640000000a00 */
[----:B-1----:R-:W-:-:S04]  /*0450*/  @!P1 IMAD.WIDE R28, R24, 0x4, R22 ;  /* 0x00000004181c9825 */ /* 0x002fc800078e0216 */
[----:B0-----:R-:W-:-:S05]  /*0460*/  @!P0 FFMA R0, R11, R13, R0 ;  /* 0x0000000d0b008223 */ /* 0x001fca0000000000 */
[----:B------:R0:W-:Y:S04]  /*0470*/  STG.E desc[UR8][R16.64], R0 ;  /* 0x0000000010007986 */ /* 0x0001e8000c101908 */
[----:B------:R-:W0:Y:S04]  /*0480*/  @!P1 LDG.E R29, desc[UR8][R28.64] ;  /* 0x000000081c1d9981 */ /* 0x000e28000c1e1900 */
[----:B------:R-:W0:Y:S01]  /*0490*/  @!P1 LDG.E R11, desc[UR8][R20.64+-0x8] ;  /* 0xfffff808140b9981 */ /* 0x000e22000c1e1900 */
[----:B------:R-:W-:-:S04]  /*04a0*/  IADD3 R13, PT, PT, R6, 0x3, RZ ;  /* 0x00000003060d7810 */ /* 0x000fc80007ffe0ff */
[----:B------:R-:W-:-:S04]  /*04b0*/  ISETP.GE.AND P0, PT, R13, UR10, PT ;  /* 0x0000000a0d007c0c */ /* 0x000fc8000bf06270 */
[----:B------:R-:W-:-:S13]  /*04c0*/  ISETP.LT.OR P0, PT, R13, RZ, P0 ;  /* 0x000000ff0d00720c */ /* 0x000fda0000701670 */
[----:B------:R-:W1:Y:S02]  /*04d0*/  @!P0 LDC.64 R22, c[0x0][0x380] ;  /* 0x0000e000ff168b82 */ /* 0x000e640000000a00 */
[----:B-1----:R-:W-:-:S04]  /*04e0*/  @!P0 IMAD.WIDE R22, R8, 0x4, R22 ;  /* 0x0000000408168825 */ /* 0x002fc800078e0216 */
[----:B0-----:R-:W-:-:S05]  /*04f0*/  @!P1 FFMA R0, R29, R11, R0 ;  /* 0x0000000b1d009223 */ /* 0x001fca0000000000 */
        /* <DEDUP_REMOVED lines=12> */
[----:B------:R-:W-:-:S05]  /*05c0*/  VIADD R13, R6, 0x5 ;  /* 0x00000005060d7836 */ /* 0x000fca0000000000 */
        /* <DEDUP_REMOVED lines=24> */
[----:B------:R-:W0:Y:S04]  /*0750*/  @!P0 LDG.E R11, desc[UR8][R20.64+-0x1c] ;  /* 0xffffe408140b8981 */ /* 0x000e28000c1e1900 */
[----:B------:R-:W0:Y:S01]  /*0760*/  @!P0 LDG.E R23, desc[UR8][R22.64] ;  /* 0x0000000816178981 */ /* 0x000e22000c1e1900 */
[----:B------:R-:W-:-:S04]  /*0770*/  UIADD3 UR4, UPT, UPT, UR4, 0x8, URZ ;  /* 0x0000000804047890 */ /* 0x000fc8000fffe0ff */
[----:B------:R-:W-:Y:S01]  /*0780*/  UISETP.NE.AND UP0, UPT, UR4, URZ, UPT ;  /* 0x000000ff0400728c */ /* 0x000fe2000bf05270 */
[----:B------:R-:W-:Y:S01]  /*0790*/  IADD3 R9, PT, PT, R9, -0x8, RZ ;  /* 0xfffffff809097810 */ /* 0x000fe20007ffe0ff */
[----:B------:R-:W-:Y:S01]  /*07a0*/  VIADD R6, R6, 0x8 ;  /* 0x0000000806067836 */ /* 0x000fe20000000000 */
[C---:B------:R-:W-:Y:S01]  /*07b0*/  LEA R4, R5.reuse, R4, 0x3 ;  /* 0x0000000405047211 */ /* 0x040fe200078e18ff */
[C---:B------:R-:W-:Y:S01]  /*07c0*/  IMAD R8, R5.reuse, 0x8, R8 ;  /* 0x0000000805087824 */ /* 0x040fe200078e0208 */
[C---:B------:R-:W-:Y:S01]  /*07d0*/  LEA R26, R5.reuse, R26, 0x3 ;  /* 0x0000001a051a7211 */ /* 0x040fe200078e18ff */
[C---:B------:R-:W-:Y:S01]  /*07e0*/  IMAD R7, R5.reuse, 0x8, R7 ;  /* 0x0000000805077824 */ /* 0x040fe200078e0207 */
[C---:B------:R-:W-:Y:S02]  /*07f0*/  LEA R24, R5.reuse, R24, 0x3 ;  /* 0x0000001805187211 */ /* 0x040fe400078e18ff */
[C---:B------:R-:W-:Y:S02]  /*0800*/  LEA R10, R5.reuse, R10, 0x3 ;  /* 0x0000000a050a7211 */ /* 0x040fe400078e18ff */
[----:B------:R-:W-:-:S02]  /*0810*/  LEA R12, R5, R12, 0x3 ;  /* 0x0000000c050c7211 */ /* 0x000fc400078e18ff */
[----:B------:R-:W-:Y:S01]  /*0820*/  LEA R14, R5, R14, 0x3 ;  /* 0x0000000e050e7211 */ /* 0x000fe200078e18ff */
[----:B------:R-:W-:Y:S01]  /*0830*/  UIADD3 UR5, UPT, UPT, UR5, 0x8, URZ ;  /* 0x0000000805057890 */ /* 0x000fe2000fffe0ff */
[----:B0-----:R-:W-:-:S05]  /*0840*/  @!P0 FFMA R0, R23, R11, R0 ;  /* 0x0000000b17008223 */ /* 0x001fca0000000000 */
[----:B------:R0:W-:Y:S01]  /*0850*/  STG.E desc[UR8][R16.64], R0 ;  /* 0x0000000010007986 */ /* 0x0001e2000c101908 */
[----:B------:R-:W-:Y:S05]  /*0860*/  BRA.U UP0, `(.L_x_1) ;  /* 0xfffffff900a87547 */ /* 0x000fea000b83ffff */
[----:B------:R-:W-:-:S12]  /*0870*/  UIADD3 UR4, UPT, UPT, UR5, -0x3, URZ ;  /* 0xfffffffd05047890 */ /* 0x000fd8000fffe0ff */
.L_x_0:
[----:B------:R-:W1:Y:S02]  /*0880*/  LDC R4, c[0x0][0x398] ;  /* 0x0000e600ff047b82 */ /* 0x000e640000000800 */
[----:B-1----:R-:W-:-:S04]  /*0890*/  SHF.L.U32 R5, R4, 0x1, RZ ;  /* 0x0000000104057819 */ /* 0x002fc800000006ff */
[----:B------:R-:W-:-:S04]  /*08a0*/  LOP3.LUT R5, R5, 0x6, RZ, 0xc0, !PT ;  /* 0x0000000605057812 */ /* 0x000fc800078ec0ff */
[----:B------:R-:W-:-:S13]  /*08b0*/  ISETP.GE.U32.AND P0, PT, R5, 0x3, PT ;  /* 0x000000030500780c */ /* 0x000fda0003f06070 */
[----:B------:R-:W-:Y:S05]  /*08c0*/  @!P0 BRA `(.L_x_2) ;  /* 0x0000000000d08947 */ /* 0x000fea0003800000 */
[----:B------:R-:W1:Y:S01]  /*08d0*/  LDCU UR5, c[0x0][0x3a0] ;  /* 0x00007400ff0577ac */ /* 0x000e620008000800 */
[----:B------:R-:W-:Y:S01]  /*08e0*/  IADD3 R8, PT, PT, R2, UR4, RZ ;  /* 0x0000000402087c10 */ /* 0x000fe2000fffe0ff */
[----:B------:R-:W2:Y:S01]  /*08f0*/  LDC.64 R6, c[0x0][0x388] ;  /* 0x0000e200ff067b82 */ /* 0x000ea20000000a00 */
[----:B------:R-:W-:Y:S02]  /*0900*/  IADD3 R5, PT, PT, R4, -UR4, RZ ;  /* 0x8000000404057c10 */ /* 0x000fe4000fffe0ff */
[----:B-1----:R-:W-:-:S04]  /*0910*/  ISETP.GE.AND P1, PT, R8, UR5, PT ;  /* 0x0000000508007c0c */ /* 0x002fc8000bf26270 */
[----:B------:R-:W-:Y:S01]  /*0920*/  ISETP.LT.OR P1, PT, R8, RZ, P1 ;  /* 0x000000ff0800720c */ /* 0x000fe20000f21670 */
[----:B--2---:R-:W-:-:S12]  /*0930*/  IMAD.WIDE R6, R5, 0x4, R6 ;  /* 0x0000000405067825 */ /* 0x004fd800078e0206 */
[----:B------:R-:W1:Y:S01]  /*0940*/  @!P1 LDC R9, c[0x0][0x39c] ;  /* 0x0000e700ff099b82 */ /* 0x000e620000000800 */
[----:B------:R-:W0:Y:S07]  /*0950*/  @!P1 LDG.E R5, desc[UR8][R6.64] ;  /* 0x0000000806059981 */ /* 0x000e2e000c1e1900 */
[----:B------:R-:W2:Y:S01]  /*0960*/  @!P1 LDC.64 R10, c[0x0][0x380] ;  /* 0x0000e000ff0a9b82 */ /* 0x000ea20000000a00 */
[----:B-1----:R-:W-:-:S04]  /*0970*/  @!P1 IMAD R9, R8, R9, R3 ;  /* 0x0000000908099224 */ /* 0x002fc800078e0203 */
[----:B--2---:R-:W-:-:S06]  /*0980*/  @!P1 IMAD.WIDE R10, R9, 0x4, R10 ;  /* 0x00000004090a9825 */ /* 0x004fcc00078e020a */
[----:B------:R-:W0:Y:S01]  /*0990*/  @!P1 LDG.E R11, desc[UR8][R10.64] ;  /* 0x000000080a0b9981 */ /* 0x000e22000c1e1900 */
[----:B------:R-:W-:-:S05]  /*09a0*/  VIADD R14, R8, 0x1 ;  /* 0x00000001080e7836 */ /* 0x000fca0000000000 */
[----:B------:R-:W-:-:S04]  /*09b0*/  ISETP.GE.AND P0, PT, R14, UR5, PT ;  /* 0x000000050e007c0c */ /* 0x000fc8000bf06270 */
[----:B------:R-:W-:-:S13]  /*09c0*/  ISETP.LT.OR P0, PT, R14, RZ, P0 ;  /* 0x000000ff0e00720c */ /* 0x000fda0000701670 */
[----:B------:R-:W1:Y:S08]  /*09d0*/  @!P0 LDC R9, c[0x0][0x39c] ;  /* 0x0000e700ff098b82 */ /* 0x000e700000000800 */
[----:B------:R-:W2:Y:S01]  /*09e0*/  @!P0 LDC.64 R12, c[0x0][0x380] ;  /* 0x0000e000ff0c8b82 */ /* 0x000ea20000000a00 */
[----:B-1----:R-:W-:-:S04]  /*09f0*/  @!P0 IMAD R9, R14, R9, R3 ;  /* 0x000000090e098224 */ /* 0x002fc800078e0203 */
[----:B--2---:R-:W-:-:S04]  /*0a00*/  @!P0 IMAD.WIDE R12, R9, 0x4, R12 ;  /* 0x00000004090c8825 */ /* 0x004fc800078e020c */
[----:B0-----:R-:W-:-:S05]  /*0a10*/  @!P1 FFMA R0, R11, R5, R0 ;  /* 0x000000050b009223 */ /* 0x001fca0000000000 */
[----:B------:R0:W-:Y:S04]  /*0a20*/  STG.E desc[UR8][R16.64], R0 ;  /* 0x0000000010007986 */ /* 0x0001e8000c101908 */
[----:B------:R-:W0:Y:S04]  /*0a30*/  @!P0 LDG.E R13, desc[UR8][R12.64] ;  /* 0x000000080c0d8981 */ /* 0x000e28000c1e1900 */
[----:B------:R-:W0:Y:S01]  /*0a40*/  @!P0 LDG.E R5, desc[UR8][R6.64+-0x4] ;  /* 0xfffffc0806058981 */ /* 0x000e22000c1e1900 */
[----:B------:R-:W-:-:S04]  /*0a50*/  IADD3 R14, PT, PT, R8, 0x2, RZ ;  /* 0x00000002080e7810 */ /* 0x000fc80007ffe0ff */
        /* <DEDUP_REMOVED lines=12> */
[----:B------:R-:W-:Y:S01]  /*0b20*/  ISETP.LT.OR P0, PT, R12, RZ, P0 ;  /* 0x000000ff0c00720c */ /* 0x000fe20000701670 */
[----:B------:R-:W-:Y:S01]  /*0b30*/  BSSY.RECONVERGENT B0, `(.L_x_3) ;  /* 0x000000b000007945 */ /* 0x000fe20003800200 */
[----:B0-----:R-:W-:-:S05]  /*0b40*/  @!P1 FFMA R0, R11, R5, R0 ;  /* 0x000000050b009223 */ /* 0x001fca0000000000 */
[----:B------:R0:W-:Y:S06]  /*0b50*/  STG.E desc[UR8][R16.64], R0 ;  /* 0x0000000010007986 */ /* 0x0001ec000c101908 */
[----:B------:R-:W-:Y:S05]  /*0b60*/  @P0 BRA `(.L_x_4) ;  /* 0x00000000001c0947 */ /* 0x000fea0003800000 */
[----:B------:R-:W1:Y:S01]  /*0b70*/  LDC.64 R8, c[0x0][0x380] ;  /* 0x0000e000ff087b82 */ /* 0x000e620000000a00 */
[----:B------:R-:W2:Y:S01]  /*0b80*/  LDCU UR5, c[0x0][0x39c] ;  /* 0x00007380ff0577ac */ /* 0x000ea20008000800 */
[----:B------:R-:W0:Y:S01]  /*0b90*/  LDG.E R6, desc[UR8][R6.64+-0xc] ;  /* 0xfffff40806067981 */ /* 0x000e22000c1e1900 */
[----:B--2---:R-:W-:-:S04]  /*0ba0*/  IMAD R5, R12, UR5, R3 ;  /* 0x000000050c057c24 */ /* 0x004fc8000f8e0203 */
[----:B-1----:R-:W-:-:S06]  /*0bb0*/  IMAD.WIDE R8, R5, 0x4, R8 ;  /* 0x0000000405087825 */ /* 0x002fcc00078e0208 */
[----:B------:R-:W0:Y:S02]  /*0bc0*/  LDG.E R9, desc[UR8][R8.64] ;  /* 0x0000000808097981 */ /* 0x000e24000c1e1900 */
[----:B0-----:R-:W-:-:S07]  /*0bd0*/  FFMA R0, R9, R6, R0 ;  /* 0x0000000609007223 */ /* 0x001fce0000000000 */
.L_x_4:
[----:B------:R-:W-:Y:S05]  /*0be0*/  BSYNC.RECONVERGENT B0 ;  /* 0x0000000000007941 */ /* 0x000fea0003800200 */
.L_x_3:
[----:B------:R1:W-:Y:S01]  /*0bf0*/  STG.E desc[UR8][R16.64], R0 ;  /* 0x0000000010007986 */ /* 0x0003e2000c101908 */
[----:B------:R-:W-:-:S12]  /*0c00*/  UIADD3 UR4, UPT, UPT, UR4, 0x4, URZ ;  /* 0x0000000404047890 */ /* 0x000fd8000fffe0ff */
.L_x_2:
[----:B------:R-:W-:-:S04]  /*0c10*/  LOP3.LUT R5, R4, 0x1, RZ, 0xc0, !PT ;  /* 0x0000000104057812 */ /* 0x000fc800078ec0ff */
[----:B------:R-:W-:-:S13]  /*0c20*/  ISETP.NE.U32.AND P0, PT, R5, 0x1, PT ;  /* 0x000000010500780c */ /* 0x000fda0003f05070 */
[----:B------:R-:W-:Y:S05]  /*0c30*/  @P0 BRA `(.L_x_5) ;  /* 0x0000000000780947 */ /* 0x000fea0003800000 */
[----:B------:R-:W2:Y:S01]  /*0c40*/  LDCU UR5, c[0x0][0x3a0] ;  /* 0x00007400ff0577ac */ /* 0x000ea20008000800 */
[----:B------:R-:W-:Y:S01]  /*0c50*/  IADD3 R10, PT, PT, R2, UR4, RZ ;  /* 0x00000004020a7c10 */ /* 0x000fe2000fffe0ff */
[----:B------:R-:W3:Y:S01]  /*0c60*/  LDC.64 R6, c[0x0][0x388] ;  /* 0x0000e200ff067b82 */ /* 0x000ee20000000a00 */
[----:B------:R-:W-:Y:S02]  /*0c70*/  VIADD R11, R4, -UR4 ;  /* 0x80000004040b7c36 */ /* 0x000fe40008000000 */
[----:B--2---:R-:W-:-:S04]  /*0c80*/  ISETP.GE.AND P0, PT, R10, UR5, PT ;  /* 0x000000050a007c0c */ /* 0x004fc8000bf06270 */
[----:B------:R-:W-:Y:S01]  /*0c90*/  ISETP.LT.OR P0, PT, R10, RZ, P0 ;  /* 0x000000ff0a00720c */ /* 0x000fe20000701670 */
[----:B---3--:R-:W-:-:S12]  /*0ca0*/  IMAD.WIDE R6, R11, 0x4, R6 ;  /* 0x000000040b067825 */ /* 0x008fd800078e0206 */
[----:B------:R-:W2:Y:S08]  /*0cb0*/  @!P0 LDC R5, c[0x0][0x39c] ;  /* 0x0000e700ff058b82 */ /* 0x000eb00000000800 */
[----:B------:R-:W3:Y:S01]  /*0cc0*/  @!P0 LDC.64 R8, c[0x0][0x380] ;  /* 0x0000e000ff088b82 */ /* 0x000ee20000000a00 */
[----:B--2---:R-:W-:-:S04]  /*0cd0*/  @!P0 IMAD R5, R10, R5, R3 ;  /* 0x000000050a058224 */ /* 0x004fc800078e0203 */
[----:B---3--:R-:W-:Y:S02]  /*0ce0*/  @!P0 IMAD.WIDE R8, R5, 0x4, R8 ;  /* 0x0000000405088825 */ /* 0x008fe400078e0208 */
[----:B------:R-:W0:Y:S04]  /*0cf0*/  @!P0 LDG.E R5, desc[UR8][R6.64] ;  /* 0x0000000806058981 */ /* 0x000e28000c1e1900 */
[----:B------:R-:W0:Y:S01]  /*0d00*/  @!P0 LDG.E R9, desc[UR8][R8.64] ;  /* 0x0000000808098981 */ /* 0x000e22000c1e1900 */
[----:B------:R-:W-:Y:S01]  /*0d10*/  IADD3 R10, PT, PT, R10, 0x1, RZ ;  /* 0x000000010a0a7810 */ /* 0x000fe20007ffe0ff */
[----:B------:R-:W-:Y:S03]  /*0d20*/  BSSY.RECONVERGENT B0, `(.L_x_6) ;  /* 0x000000d000007945 */ /* 0x000fe60003800200 */
[----:B------:R-:W-:-:S04]  /*0d30*/  ISETP.GE.AND P1, PT, R10, UR5, PT ;  /* 0x000000050a007c0c */ /* 0x000fc8000bf26270 */
[----:B------:R-:W-:Y:S01]  /*0d40*/  ISETP.LT.OR P1, PT, R10, RZ, P1 ;  /* 0x000000ff0a00720c */ /* 0x000fe20000f21670 */
[----:B01----:R-:W-:-:S05]  /*0d50*/  @!P0 FFMA R0, R9, R5, R0 ;  /* 0x0000000509008223 */ /* 0x003fca0000000000 */
[----:B------:R0:W-:Y:S07]  /*0d60*/  STG.E desc[UR8][R16.64], R0 ;  /* 0x0000000010007986 */ /* 0x0001ee000c101908 */
        /* <DEDUP_REMOVED lines=8> */
.L_x_7:
[----:B------:R-:W-:Y:S05]  /*0df0*/  BSYNC.RECONVERGENT B0 ;  /* 0x0000000000007941 */ /* 0x000fea0003800200 */
.L_x_6:
[----:B------:R2:W-:Y:S01]  /*0e00*/  STG.E desc[UR8][R16.64], R0 ;  /* 0x0000000010007986 */ /* 0x0005e2000c101908 */
[----:B------:R-:W-:-:S12]  /*0e10*/  UIADD3 UR4, UPT, UPT, UR4, 0x2, URZ ;  /* 0x0000000204047890 */ /* 0x000fd8000fffe0ff */
.L_x_5:
[----:B------:R-:W3:Y:S01]  /*0e20*/  LDCU UR5, c[0x0][0x3a0] ;  /* 0x00007400ff0577ac */ /* 0x000ee20008000800 */
[----:B------:R-:W-:Y:S01]  /*0e30*/  IADD3 R2, PT, PT, R2, UR4, RZ ;  /* 0x0000000402027c10 */ /* 0x000fe2000fffe0ff */
[----:B------:R-:W-:Y:S03]  /*0e40*/  BSSY.RECONVERGENT B0, `(.L_x_8) ;  /* 0x000000e000007945 */ /* 0x000fe60003800200 */
[----:B---3--:R-:W-:-:S04]  /*0e50*/  ISETP.GE.AND P0, PT, R2, UR5, PT ;  /* 0x0000000502007c0c */ /* 0x008fc8000bf06270 */
[----:B------:R-:W-:-:S13]  /*0e60*/  ISETP.LT.OR P0, PT, R2, RZ, P0 ;  /* 0x000000ff0200720c */ /* 0x000fda0000701670 */
[----:B------:R-:W-:Y:S05]  /*0e70*/  @P0 BRA `(.L_x_9) ;  /* 0x0000000000280947 */ /* 0x000fea0003800000 */
[----:B------:R-:W3:Y:S01]  /*0e80*/  LDC.64 R8, c[0x0][0x388] ;  /* 0x0000e200ff087b82 */ /* 0x000ee20000000a00 */
[----:B------:R-:W4:Y:S01]  /*0e90*/  LDCU UR5, c[0x0][0x39c] ;  /* 0x00007380ff0577ac */ /* 0x000f220008000800 */
[----:B------:R-:W-:-:S06]  /*0ea0*/  IADD3 R5, PT, PT, R4, -UR4, RZ ;  /* 0x8000000404057c10 */ /* 0x000fcc000fffe0ff */
[----:B------:R-:W5:Y:S01]  /*0eb0*/  LDC.64 R6, c[0x0][0x380] ;  /* 0x0000e000ff067b82 */ /* 0x000f620000000a00 */
[----:B----4-:R-:W-:Y:S02]  /*0ec0*/  IMAD R3, R2, UR5, R3 ;  /* 0x0000000502037c24 */ /* 0x010fe4000f8e0203 */
[----:B---3--:R-:W-:-:S06]  /*0ed0*/  IMAD.WIDE R4, R5, 0x4, R8 ;  /* 0x0000000405047825 */ /* 0x008fcc00078e0208 */
[----:B------:R-:W0:Y:S01]  /*0ee0*/  LDG.E R4, desc[UR8][R4.64] ;  /* 0x0000000804047981 */ /* 0x000e22000c1e1900 */
[----:B-----5:R-:W-:-:S06]  /*0ef0*/  IMAD.WIDE R2, R3, 0x4, R6 ;  /* 0x0000000403027825 */ /* 0x020fcc00078e0206 */
[----:B------:R-:W0:Y:S02]  /*0f00*/  LDG.E R3, desc[UR8][R2.64] ;  /* 0x0000000802037981 */ /* 0x000e24000c1e1900 */
[----:B012---:R-:W-:-:S07]  /*0f10*/  FFMA R0, R3, R4, R0 ;  /* 0x0000000403007223 */ /* 0x007fce0000000000 */
.L_x_9:
[----:B------:R-:W-:Y:S05]  /*0f20*/  BSYNC.RECONVERGENT B0 ;  /* 0x0000000000007941 */ /* 0x000fea0003800200 */
.L_x_8:
[----:B------:R-:W-:Y:S01]  /*0f30*/  STG.E desc[UR8][R16.64], R0 ;  /* 0x0000000010007986 */ /* 0x000fe2000c101908 */
[----:B------:R-:W-:Y:S05]  /*0f40*/  EXIT ;  /* 0x000000000000794d */ /* 0x000fea0003800000 */
.L_x_10:
[----:B------:R-:W-:-:S00]  /*0f50*/  BRA `(.L_x_10) ;  /* 0xfffffffc00fc7947 */ /* 0x000fc0000383ffff */
[----:B------:R-:W-:-:S00]  /*0f60*/  NOP ;  /* 0x0000000000007918 */ /* 0x000fc00000000000 */
        /* <DEDUP_REMOVED lines=9> */
.L_x_26:


//--------------------- .text._Z14convolutionRowPfS_S_ii --------------------------
	.section	.text._Z14convolutionRowPfS_S_ii,"ax",@progbits
	.align	128
        .global         _Z14convolutionRowPfS_S_ii
        .type           _Z14convolutionRowPfS_S_ii,@function
        .size           _Z14convolutionRowPfS_S_ii,(.L_x_27 - _Z14convolutionRowPfS_S_ii)
        .other          _Z14convolutionRowPfS_S_ii,@"STO_CUDA_ENTRY STV_DEFAULT"
_Z14convolutionRowPfS_S_ii:
.text._Z14convolutionRowPfS_S_ii:
[----:B------:R-:W-:Y:S01]  /*0000*/  LDC R1, c[0x0][0x37c] ;  /* 0x0000df00ff017b82 */ /* 0x000fe20000000800 */
[----:B------:R-:W0:Y:S07]  /*0010*/  LDCU UR7, c[0x0][0x398] ;  /* 0x00007300ff0777ac */ /* 0x000e2e0008000800 */
[----:B------:R-:W1:Y:S01]  /*0020*/  S2UR UR4, SR_CTAID.X ;  /* 0x00000000000479c3 */ /* 0x000e620000002500 */
[----:B0-----:R-:W-:-:S13]  /*0030*/  ISETP.LE.AND P0, PT, RZ, UR7, PT ;  /* 0x00000007ff007c0c */ /* 0x001fda000bf03270 */
[----:B-1----:R-:W-:Y:S05]  /*0040*/  @!P0 EXIT ;  /* 0x000000000000894d */ /* 0x002fea0003800000 */
[----:B------:R-:W0:Y:S01]  /*0050*/  S2R R7, SR_TID.X ;  /* 0x0000000000077919 */ /* 0x000e220000002100 */
[----:B------:R-:W0:Y:S01]  /*0060*/  LDC R4, c[0x0][0x360] ;  /* 0x0000d800ff047b82 */ /* 0x000e220000000800 */
[----:B------:R-:W1:Y:S01]  /*0070*/  LDCU UR5, c[0x0][0x364] ;  /* 0x00006c80ff0577ac */ /* 0x000e620008000800 */
[----:B------:R-:W1:Y:S01]  /*0080*/  S2R R0, SR_TID.Y ;  /* 0x0000000000007919 */ /* 0x000e620000002200 */
[----:B------:R-:W2:Y:S01]  /*0090*/  LDCU UR6, c[0x0][0x370] ;  /* 0x00006e00ff0677ac */ /* 0x000ea20008000800 */
[----:B------:R-:W1:Y:S04]  /*00a0*/  S2R R5, SR_CTAID.Y ;  /* 0x0000000000057919 */ /* 0x000e680000002600 */
[----:B------:R-:W3:Y:S01]  /*00b0*/  LDC.64 R2, c[0x0][0x390] ;  /* 0x0000e400ff027b82 */ /* 0x000ee20000000a00 */
[----:B------:R-:W-:Y:S01]  /*00c0*/  UISETP.GE.U32.AND UP0, UPT, UR7, 0x4, UPT ;  /* 0x000000040700788c */ /* 0x000fe2000bf06070 */
[----:B------:R-:W4:Y:S01]  /*00d0*/  LDCU.64 UR8, c[0x0][0x358] ;  /* 0x00006b00ff0877ac */ /* 0x000f220008000a00 */
[C---:B0-----:R-:W-:Y:S01]  /*00e0*/  IMAD R7, R4.reuse, UR4, R7 ;  /* 0x0000000404077c24 */ /* 0x041fe2000f8e0207 */
[----:B------:R-:W-:Y:S01]  /*00f0*/  UIADD3 UR4, UPT, UPT, -UR7, URZ, URZ ;  /* 0x000000ff07047290 */ /* 0x000fe2000fffe1ff */
[----:B--2---:R-:W-:-:S02]  /*0100*/  IMAD R4, R4, UR6, RZ ;  /* 0x0000000604047c24 */ /* 0x004fc4000f8e02ff */
[----:B-1----:R-:W-:-:S04]  /*0110*/  IMAD R0, R5, UR5, R0 ;  /* 0x0000000505007c24 */ /* 0x002fc8000f8e0200 */
[----:B------:R-:W-:-:S04]  /*0120*/  IMAD R5, R0, R4, R7 ;  /* 0x0000000400057224 */ /* 0x000fc800078e0207 */
[----:B---3--:R-:W-:-:S04]  /*0130*/  IMAD.WIDE R2, R5, 0x4, R2 ;  /* 0x0000000405027825 */ /* 0x008fc800078e0202 */
[----:B------:R-:W-:Y:S01]  /*0140*/  IMAD.MOV.U32 R5, RZ, RZ, RZ ;  /* 0x000000ffff057224 */ /* 0x000fe200078e00ff */
[----:B----4-:R-:W-:Y:S06]  /*0150*/  BRA.U !UP0, `(.L_x_11) ;  /* 0x0000000508387547 */ /* 0x010fec000b800000 */
[----:B------:R-:W0:Y:S01]  /*0160*/  LDCU UR10, c[0x0][0x39c] ;  /* 0x00007380ff0a77ac */ /* 0x000e220008000800 */
[----:B------:R-:W-:Y:S02]  /*0170*/  HFMA2 R5, -RZ, RZ, 0, 0 ;  /* 0x00000000ff057431 */ /* 0x000fe400000001ff */
[----:B------:R-:W-:Y:S01]  /*0180*/  VIADD R6, R7, -UR7 ;  /* 0x8000000707067c36 */ /* 0x000fe20008000000 */
[----:B------:R-:W-:Y:S01]  /*0190*/  USHF.L.U32 UR6, UR7, 0x1, URZ ;  /* 0x0000000107067899 */ /* 0x000fe200080006ff */
[----:B------:R-:W1:Y:S03]  /*01a0*/  LDCU UR11, c[0x0][0x39c] ;  /* 0x00007380ff0b77ac */ /* 0x000e660008000800 */
[----:B------:R-:W-:Y:S02]  /*01b0*/  ULOP3.LUT UR4, UR6, 0xfffffff8, URZ, 0xc0, !UPT ;  /* 0xfffffff806047892 */ /* 0x000fe4000f8ec0ff */
[----:B------:R-:W-:Y:S01]  /*01c0*/  IMAD.U32 R4, RZ, RZ, UR6 ;  /* 0x00000006ff047e24 */ /* 0x000fe2000f8e00ff */
[----:B------:R-:W-:-:S02]  /*01d0*/  UIADD3 UR5, UPT, UPT, -UR7, 0x3, URZ ;  /* 0x0000000307057890 */ /* 0x000fc4000fffe1ff */
[----:B------:R-:W-:Y:S01]  /*01e0*/  UIADD3 UR4, UPT, UPT, -UR4, URZ, URZ ;  /* 0x000000ff04047290 */ /* 0x000fe2000fffe1ff */
[----:B0-----:R-:W-:-:S05]  /*01f0*/  IMAD R12, R0, UR10, R7 ;  /* 0x0000000a000c7c24 */ /* 0x001fca000f8e0207 */
[----:B-1----:R-:W-:-:S07]  /*0200*/  IADD3 R12, PT, PT, R12, -UR7, RZ ;  /* 0x800000070c0c7c10 */ /* 0x002fce000fffe0ff */
.L_x_12:
[----:B0-----:R-:W0:Y:S01]  /*0210*/  LDC.64 R8, c[0x0][0x380] ;  /* 0x0000e000ff087b82 */ /* 0x001e220000000a00 */
[----:B------:R-:W-:-:S04]  /*0220*/  ISETP.GE.AND P0, PT, R6, UR11, PT ;  /* 0x0000000b06007c0c */ /* 0x000fc8000bf06270 */
[----:B------:R-:W-:-:S03]  /*0230*/  ISETP.LT.OR P0, PT, R6, RZ, P0 ;  /* 0x000000ff0600720c */ /* 0x000fc60000701670 */
[----:B------:R-:W1:Y:S01]  /*0240*/  LDC.64 R10, c[0x0][0x388] ;  /* 0x0000e200ff0a7b82 */ /* 0x000e620000000a00 */
[----:B0-----:R-:W-:-:S09]  /*0250*/  IMAD.WIDE R8, R12, 0x4, R8 ;  /* 0x000000040c087825 */ /* 0x001fd200078e0208 */
[----:B------:R-:W2:Y:S01]  /*0260*/  @!P0 LDG.E R14, desc[UR8][R8.64] ;  /* 0x00000008080e8981 */ /* 0x000ea2000c1e1900 */
[----:B-1----:R-:W-:-:S05]  /*0270*/  IMAD.WIDE R10, R4, 0x4, R10 ;  /* 0x00000004040a7825 */ /* 0x002fca00078e020a */
[----:B------:R-:W2:Y:S01]  /*0280*/  @!P0 LDG.E R13, desc[UR8][R10.64] ;  /* 0x000000080a0d8981 */ /* 0x000ea2000c1e1900 */
[----:B------:R-:W-:-:S05]  /*0290*/  VIADD R15, R6, 0x1 ;  /* 0x00000001060f7836 */ /* 0x000fca0000000000 */
[----:B------:R-:W-:-:S04]  /*02a0*/  ISETP.GE.AND P1, PT, R15, UR11, PT ;  /* 0x0000000b0f007c0c */ /* 0x000fc8000bf26270 */
[----:B------:R-:W-:Y:S01]  /*02b0*/  ISETP.LT.OR P1, PT, R15, RZ, P1 ;  /* 0x000000ff0f00720c */ /* 0x000fe20000f21670 */
[----:B--2---:R-:W-:-:S05]  /*02c0*/  @!P0 FFMA R5, R14, R13, R5 ;  /* 0x0000000d0e058223 */ /* 0x004fca0000000005 */
[----:B------:R0:W-:Y:S07]  /*02d0*/  STG.E desc[UR8][R2.64], R5 ;  /* 0x0000000502007986 */ /* 0x0001ee000c101908 */
[----:B------:R-:W0:Y:S04]  /*02e0*/  @!P1 LDG.E R14, desc[UR8][R8.64+0x4] ;  /* 0x00000408080e9981 */ /* 0x000e28000c1e1900 */
[----:B------:R-:W0:Y:S01]  /*02f0*/  @!P1 LDG.E R13, desc[UR8][R10.64+-0x4] ;  /* 0xfffffc080a0d9981 */ /* 0x000e22000c1e1900 */
[----:B------:R-:W-:-:S04]  /*0300*/  IADD3 R15, PT, PT, R6, 0x2, RZ ;  /* 0x00000002060f7810 */ /* 0x000fc80007ffe0ff */
[----:B------:R-:W-:-:S04]  /*0310*/  ISETP.GE.AND P0, PT, R15, UR11, PT ;  /* 0x0000000b0f007c0c */ /* 0x000fc8000bf06270 */
[----:B------:R-:W-:Y:S01]  /*0320*/  ISETP.LT.OR P0, PT, R15, RZ, P0 ;  /* 0x000000ff0f00720c */ /* 0x000fe20000701670 */
[----:B------:R-:W-:Y:S02]  /*0330*/  VIADD R15, R6, 0x3 ;  /* 0x00000003060f7836 */ /* 0x000fe40000000000 */
[----:B0-----:R-:W-:-:S05]  /*0340*/  @!P1 FFMA R5, R14, R13, R5 ;  /* 0x0000000d0e059223 */ /* 0x001fca0000000005 */
[----:B------:R0:W-:Y:S05]  /*0350*/  STG.E desc[UR8][R2.64], R5 ;  /* 0x0000000502007986 */ /* 0x0001ea000c101908 */
[----:B------:R-:W0:Y:S04]  /*0360*/  @!P0 LDG.E R14, desc[UR8][R8.64+0x8] ;  /* 0x00000808080e8981 */ /* 0x000e28000c1e1900 */
[----:B------:R-:W0:Y:S01]  /*0370*/  @!P0 LDG.E R13, desc[UR8][R10.64+-0x8] ;  /* 0xfffff8080a0d8981 */ /* 0x000e22000c1e1900 */
[----:B------:R-:W-:-:S04]  /*0380*/  ISETP.GE.AND P1, PT, R15, UR11, PT ;  /* 0x0000000b0f007c0c */ /* 0x000fc8000bf26270 */
[----:B------:R-:W-:Y:S02]  /*0390*/  ISETP.LT.OR P1, PT, R15, RZ, P1 ;  /* 0x000000ff0f00720c */ /* 0x000fe40000f21670 */
[----:B------:R-:W-:Y:S01]  /*03a0*/  IADD3 R15, PT, PT, R6, 0x4, RZ ;  /* 0x00000004060f7810 */ /* 0x000fe20007ffe0ff */
[----:B0-----:R-:W-:-:S05]  /*03b0*/  @!P0 FFMA R5, R14, R13, R5 ;  /* 0x0000000d0e058223 */ /* 0x001fca0000000005 */
[----:B------:R0:W-:Y:S05]  /*03c0*/  STG.E desc[UR8][R2.64], R5 ;  /* 0x0000000502007986 */ /* 0x0001ea000c101908 */
[----:B------:R-:W0:Y:S04]  /*03d0*/  @!P1 LDG.E R14, desc[UR8][R8.64+0xc] ;  /* 0x00000c08080e9981 */ /* 0x000e28000c1e1900 */
[----:B------:R-:W0:Y:S01]  /*03e0*/  @!P1 LDG.E R13, desc[UR8][R10.64+-0xc] ;  /* 0xfffff4080a0d9981 */ /* 0x000e22000c1e1900 */
        /* <DEDUP_REMOVED lines=22> */
[----:B------:R-:W-:Y:S01]  /*0550*/  ISETP.LT.OR P1, PT, R15, RZ, P1 ;  /* 0x000000ff0f00720c */ /* 0x000fe20000f21670 */
[----:B0-----:R-:W-:-:S05]  /*0560*/  @!P0 FFMA R5, R14, R13, R5 ;  /* 0x0000000d0e058223 */ /* 0x001fca0000000005 */
[----:B------:R0:W-:Y:S07]  /*0570*/  STG.E desc[UR8][R2.64], R5 ;  /* 0x0000000502007986 */ /* 0x0001ee000c101908 */
[----:B------:R-:W0:Y:S04]  /*0580*/  @!P1 LDG.E R14, desc[UR8][R8.64+0x1c] ;  /* 0x00001c08080e9981 */ /* 0x000e28000c1e1900 */
[----:B------:R-:W0:Y:S01]  /*0590*/  @!P1 LDG.E R13, desc[UR8][R10.64+-0x1c] ;  /* 0xffffe4080a0d9981 */ /* 0x000e22000c1e1900 */
[----:B------:R-:W-:-:S04]  /*05a0*/  UIADD3 UR4, UPT, UPT, UR4, 0x8, URZ ;  /* 0x0000000804047890 */ /* 0x000fc8000fffe0ff */
[----:B------:R-:W-:Y:S01]  /*05b0*/  UISETP.NE.AND UP0, UPT, UR4, URZ, UPT ;  /* 0x000000ff0400728c */ /* 0x000fe2000bf05270 */
[----:B------:R-:W-:Y:S01]  /*05c0*/  IADD3 R6, PT, PT, R6, 0x8, RZ ;  /* 0x0000000806067810 */ /* 0x000fe20007ffe0ff */
[----:B------:R-:W-:Y:S01]  /*05d0*/  VIADD R12, R12, 0x8 ;  /* 0x000000080c0c7836 */ /* 0x000fe20000000000 */
[----:B------:R-:W-:Y:S01]  /*05e0*/  IADD3 R4, PT, PT, R4, -0x8, RZ ;  /* 0xfffffff804047810 */ /* 0x000fe20007ffe0ff */
[----:B------:R-:W-:Y:S01]  /*05f0*/  UIADD3 UR5, UPT, UPT, UR5, 0x8, URZ ;  /* 0x0000000805057890 */ /* 0x000fe2000fffe0ff */
[----:B0-----:R-:W-:-:S05]  /*0600*/  @!P1 FFMA R5, R14, R13, R5 ;  /* 0x0000000d0e059223 */ /* 0x001fca0000000005 */
[----:B------:R0:W-:Y:S01]  /*0610*/  STG.E desc[UR8][R2.64], R5 ;  /* 0x0000000502007986 */ /* 0x0001e2000c101908 */
[----:B------:R-:W-:Y:S05]  /*0620*/  BRA.U UP0, `(.L_x_12) ;  /* 0xfffffff900f87547 */ /* 0x000fea000b83ffff */
[----:B------:R-:W-:-:S12]  /*0630*/  UIADD3 UR4, UPT, UPT, UR5, -0x3, URZ ;  /* 0xfffffffd05047890 */ /* 0x000fd8000fffe0ff */
.L_x_11:
[----:B------:R-:W1:Y:S02]  /*0640*/  LDC R4, c[0x0][0x398] ;  /* 0x0000e600ff047b82 */ /* 0x000e640000000800 */
[----:B-1----:R-:W-:-:S05]  /*0650*/  IMAD.SHL.U32 R6, R4, 0x2, RZ ;  /* 0x0000000204067824 */ /* 0x002fca00078e00ff */
[----:B------:R-:W-:-:S04]  /*0660*/  LOP3.LUT R6, R6, 0x6, RZ, 0xc0, !PT ;  /* 0x0000000606067812 */ /* 0x000fc800078ec0ff */
[----:B------:R-:W-:-:S13]  /*0670*/  ISETP.GE.U32.AND P0, PT, R6, 0x3, PT ;  /* 0x000000030600780c */ /* 0x000fda0003f06070 */
[----:B------:R-:W-:Y:S05]  /*0680*/  @!P0 BRA `(.L_x_13) ;  /* 0x0000000000b48947 */ /* 0x000fea0003800000 */
[----:B------:R-:W1:Y:S01]  /*0690*/  LDCU UR5, c[0x0][0x39c] ;  /* 0x00007380ff0577ac */ /* 0x000e620008000800 */
[----:B------:R-:W2:Y:S01]  /*06a0*/  LDC.64 R8, c[0x0][0x380] ;  /* 0x0000e000ff087b82 */ /* 0x000ea20000000a00 */
[----:B------:R-:W-:Y:S01]  /*06b0*/  IADD3 R17, PT, PT, R7, UR4, RZ ;  /* 0x0000000407117c10 */ /* 0x000fe2000fffe0ff */
[----:B------:R-:W-:-:S06]  /*06c0*/  VIADD R15, R4, -UR4 ;  /* 0x80000004040f7c36 */ /* 0x000fcc0008000000 */
[----:B------:R-:W3:Y:S01]  /*06d0*/  LDC.64 R10, c[0x0][0x388] ;  /* 0x0000e200ff0a7b82 */ /* 0x000ee20000000a00 */
[----:B-1----:R-:W-:Y:S01]  /*06e0*/  ISETP.GE.AND P0, PT, R17, UR5, PT ;  /* 0x0000000511007c0c */ /* 0x002fe2000bf06270 */
[----:B------:R-:W-:-:S03]  /*06f0*/  IMAD R13, R0, UR5, R17 ;  /* 0x00000005000d7c24 */ /* 0x000fc6000f8e0211 */
[----:B------:R-:W-:Y:S01]  /*0700*/  ISETP.LT.OR P0, PT, R17, RZ, P0 ;  /* 0x000000ff1100720c */ /* 0x000fe20000701670 */
[----:B--2---:R-:W-:-:S04]  /*0710*/  IMAD.WIDE R8, R13, 0x4, R8 ;  /* 0x000000040d087825 */ /* 0x004fc800078e0208 */
[----:B---3--:R-:W-:-:S08]  /*0720*/  IMAD.WIDE R10, R15, 0x4, R10 ;  /* 0x000000040f0a7825 */ /* 0x008fd000078e020a */
[----:B------:R-:W0:Y:S04]  /*0730*/  @!P0 LDG.E R6, desc[UR8][R8.64] ;  /* 0x0000000808068981 */ /* 0x000e28000c1e1900 */
[----:B------:R-:W0:Y:S01]  /*0740*/  @!P0 LDG.E R12, desc[UR8][R10.64] ;  /* 0x000000080a0c8981 */ /* 0x000e22000c1e1900 */
[C---:B------:R-:W-:Y:S01]  /*0750*/  IADD3 R13, PT, PT, R17.reuse, 0x1, RZ ;  /* 0x00000001110d7810 */ /* 0x040fe20007ffe0ff */
[C---:B------:R-:W-:Y:S01]  /*0760*/  VIADD R14, R17.reuse, 0x2 ;  /* 0x00000002110e7836 */ /* 0x040fe20000000000 */
[----:B------:R-:W-:Y:S01]  /*0770*/  IADD3 R15, PT, PT, R17, 0x3, RZ ;  /* 0x00000003110f7810 */ /* 0x000fe20007ffe0ff */
[----:B------:R-:W-:Y:S01]  /*0780*/  BSSY.RECONVERGENT B0, `(.L_x_14) ;  /* 0x000000d000007945 */ /* 0x000fe20003800200 */
[----:B------:R-:W-:Y:S02]  /*0790*/  ISETP.GE.AND P2, PT, R13, UR5, PT ;  /* 0x000000050d007c0c */ /* 0x000fe4000bf46270 */
[----:B------:R-:W-:-:S02]  /*07a0*/  ISETP.GE.AND P3, PT, R14, UR5, PT ;  /* 0x000000050e007c0c */ /* 0x000fc4000bf66270 */
[----:B------:R-:W-:Y:S02]  /*07b0*/  ISETP.LT.OR P2, PT, R13, RZ, P2 ;  /* 0x000000ff0d00720c */ /* 0x000fe40001741670 */
[C---:B------:R-:W-:Y:S02]  /*07c0*/  ISETP.GE.AND P1, PT, R15.reuse, UR5, PT ;  /* 0x000000050f007c0c */ /* 0x040fe4000bf26270 */
[----:B------:R-:W-:Y:S02]  /*07d0*/  ISETP.LT.OR P3, PT, R14, RZ, P3 ;  /* 0x000000ff0e00720c */ /* 0x000fe40001f61670 */
[----:B------:R-:W-:Y:S01]  /*07e0*/  ISETP.LT.OR P1, PT, R15, RZ, P1 ;  /* 0x000000ff0f00720c */ /* 0x000fe20000f21670 */
[----:B0-----:R-:W-:-:S05]  /*07f0*/  @!P0 FFMA R5, R6, R12, R5 ;  /* 0x0000000c06058223 */ /* 0x001fca0000000005 */
[----:B------:R0:W-:Y:S01]  /*0800*/  STG.E desc[UR8][R2.64], R5 ;  /* 0x0000000502007986 */ /* 0x0001e2000c101908 */
[----:B------:R-:W-:Y:S06]  /*0810*/  @P2 BRA `(.L_x_15) ;  /* 0x00000000000c2947 */ /* 0x000fec0003800000 */
[----:B------:R-:W0:Y:S04]  /*0820*/  LDG.E R6, desc[UR8][R8.64+0x4] ;  /* 0x0000040808067981 */ /* 0x000e28000c1e1900 */
[----:B------:R-:W0:Y:S02]  /*0830*/  LDG.E R12, desc[UR8][R10.64+-0x4] ;  /* 0xfffffc080a0c7981 */ /* 0x000e24000c1e1900 */
[----:B0-----:R-:W-:-:S07]  /*0840*/  FFMA R5, R6, R12, R5 ;  /* 0x0000000c06057223 */ /* 0x001fce0000000005 */
.L_x_15:
[----:B------:R-:W-:Y:S05]  /*0850*/  BSYNC.RECONVERGENT B0 ;  /* 0x0000000000007941 */ /* 0x000fea0003800200 */
.L_x_14:
[----:B------:R1:W-:Y:S01]  /*0860*/  STG.E desc[UR8][R2.64], R5 ;  /* 0x0000000502007986 */ /* 0x0003e2000c101908 */
[----:B------:R-:W-:Y:S04]  /*0870*/  BSSY.RECONVERGENT B0, `(.L_x_16) ;  /* 0x0000005000007945 */ /* 0x000fe80003800200 */
[----:B------:R-:W-:Y:S05]  /*0880*/  @P3 BRA `(.L_x_17) ;  /* 0x00000000000c3947 */ /* 0x000fea0003800000 */
[----:B------:R-:W0:Y:S04]  /*0890*/  LDG.E R6, desc[UR8][R8.64+0x8] ;  /* 0x0000080808067981 */ /* 0x000e28000c1e1900 */
[----:B------:R-:W0:Y:S02]  /*08a0*/  LDG.E R12, desc[UR8][R10.64+-0x8] ;  /* 0xfffff8080a0c7981 */ /* 0x000e24000c1e1900 */
[----:B01----:R-:W-:-:S07]  /*08b0*/  FFMA R5, R6, R12, R5 ;  /* 0x0000000c06057223 */ /* 0x003fce0000000005 */
.L_x_17:
[----:B------:R-:W-:Y:S05]  /*08c0*/  BSYNC.RECONVERGENT B0 ;  /* 0x0000000000007941 */ /* 0x000fea0003800200 */
.L_x_16:
[----:B------:R2:W-:Y:S01]  /*08d0*/  STG.E desc[UR8][R2.64], R5 ;  /* 0x0000000502007986 */ /* 0x0005e2000c101908 */
[----:B------:R-:W-:Y:S04]  /*08e0*/  BSSY.RECONVERGENT B0, `(.L_x_18) ;  /* 0x0000005000007945 */ /* 0x000fe80003800200 */
[----:B------:R-:W-:Y:S05]  /*08f0*/  @P1 BRA `(.L_x_19) ;  /* 0x00000000000c1947 */ /* 0x000fea0003800000 */
[----:B------:R-:W0:Y:S04]  /*0900*/  LDG.E R8, desc[UR8][R8.64+0xc] ;  /* 0x00000c0808087981 */ /* 0x000e28000c1e1900 */
[----:B------:R-:W0:Y:S02]  /*0910*/  LDG.E R10, desc[UR8][R10.64+-0xc] ;  /* 0xfffff4080a0a7981 */ /* 0x000e24000c1e1900 */
[----:B012---:R-:W-:-:S07]  /*0920*/  FFMA R5, R8, R10, R5 ;  /* 0x0000000a08057223 */ /* 0x007fce0000000005 */
.L_x_19:
[----:B------:R-:W-:Y:S05]  /*0930*/  BSYNC.RECONVERGENT B0 ;  /* 0x0000000000007941 */ /* 0x000fea0003800200 */
.L_x_18:
[----:B------:R3:W-:Y:S01]  /*0940*/  STG.E desc[UR8][R2.64], R5 ;  /* 0x0000000502007986 */ /* 0x0007e2000c101908 */
[----:B------:R-:W-:-:S12]  /*0950*/  UIADD3 UR4, UPT, UPT, UR4, 0x4, URZ ;  /* 0x0000000404047890 */ /* 0x000fd8000fffe0ff */
.L_x_13:
[----:B------:R-:W-:-:S04]  /*0960*/  LOP3.LUT R6, R4, 0x1, RZ, 0xc0, !PT ;  /* 0x0000000104067812 */ /* 0x000fc800078ec0ff */
[----:B------:R-:W-:-:S13]  /*0970*/  ISETP.NE.U32.AND P0, PT, R6, 0x1, PT ;  /* 0x000000010600780c */ /* 0x000fda0003f05070 */
[----:B------:R-:W-:Y:S05]  /*0980*/  @P0 BRA `(.L_x_20) ;  /* 0x0000000000640947 */ /* 0x000fea0003800000 */
[----:B------:R-:W4:Y:S01]  /*0990*/  LDCU UR5, c[0x0][0x39c] ;  /* 0x00007380ff0577ac */ /* 0x000f220008000800 */
[----:B------:R-:W5:Y:S01]  /*09a0*/  LDC.64 R8, c[0x0][0x380] ;  /* 0x0000e000ff087b82 */ /* 0x000f620000000a00 */
[----:B------:R-:W-:Y:S01]  /*09b0*/  VIADD R15, R7, UR4 ;  /* 0x00000004070f7c36 */ /* 0x000fe20008000000 */
[----:B------:R-:W-:-:S06]  /*09c0*/  IADD3 R17, PT, PT, R4, -UR4, RZ ;  /* 0x8000000404117c10 */ /* 0x000fcc000fffe0ff */
[----:B------:R-:W0:Y:S01]  /*09d0*/  LDC.64 R10, c[0x0][0x388] ;  /* 0x0000e200ff0a7b82 */ /* 0x000e220000000a00 */
[----:B----4-:R-:W-:Y:S01]  /*09e0*/  ISETP.GE.AND P0, PT, R15, UR5, PT ;  /* 0x000000050f007c0c */ /* 0x010fe2000bf06270 */
[----:B------:R-:W-:-:S03]  /*09f0*/  IMAD R13, R0, UR5, R15 ;  /* 0x00000005000d7c24 */ /* 0x000fc6000f8e020f */
[----:B------:R-:W-:Y:S01]  /*0a00*/  ISETP.LT.OR P0, PT, R15, RZ, P0 ;  /* 0x000000ff0f00720c */ /* 0x000fe20000701670 */
[----:B-----5:R-:W-:-:S04]  /*0a10*/  IMAD.WIDE R8, R13, 0x4, R8 ;  /* 0x000000040d087825 */ /* 0x020fc800078e0208 */
[----:B0-----:R-:W-:-:S08]  /*0a20*/  IMAD.WIDE R10, R17, 0x4, R10 ;  /* 0x00000004110a7825 */ /* 0x001fd000078e020a */
[----:B------:R-:W1:Y:S04]  /*0a30*/  @!P0 LDG.E R6, desc[UR8][R8.64] ;  /* 0x0000000808068981 */ /* 0x000e68000c1e1900 */
[----:B------:R-:W1:Y:S01]  /*0a40*/  @!P0 LDG.E R12, desc[UR8][R10.64] ;  /* 0x000000080a0c8981 */ /* 0x000e62000c1e1900 */
[----:B------:R-:W-:Y:S01]  /*0a50*/  VIADD R13, R15, 0x1 ;  /* 0x000000010f0d7836 */ /* 0x000fe20000000000 */
[----:B------:R-:W-:Y:S04]  /*0a60*/  BSSY.RECONVERGENT B0, `(.L_x_21) ;  /* 0x0000009000007945 */ /* 0x000fe80003800200 */
[----:B------:R-:W-:-:S04]  /*0a70*/  ISETP.GE.AND P1, PT, R13, UR5, PT ;  /* 0x000000050d007c0c */ /* 0x000fc8000bf26270 */
[----:B------:R-:W-:Y:S01]  /*0a80*/  ISETP.LT.OR P1, PT, R13, RZ, P1 ;  /* 0x000000ff0d00720c */ /* 0x000fe20000f21670 */
[----:B-123--:R-:W-:-:S05]  /*0a90*/  @!P0 FFMA R5, R6, R12, R5 ;  /* 0x0000000c06058223 */ /* 0x00efca0000000005 */
[----:B------:R0:W-:Y:S07]  /*0aa0*/  STG.E desc[UR8][R2.64], R5 ;  /* 0x0000000502007986 */ /* 0x0001ee000c101908 */
[----:B------:R-:W-:Y:S05]  /*0ab0*/  @P1 BRA `(.L_x_22) ;  /* 0x00000000000c1947 */ /* 0x000fea0003800000 */
[----:B------:R-:W0:Y:S04]  /*0ac0*/  LDG.E R8, desc[UR8][R8.64+0x4] ;  /* 0x0000040808087981 */ /* 0x000e28000c1e1900 */
[----:B------:R-:W0:Y:S02]  /*0ad0*/  LDG.E R10, desc[UR8][R10.64+-0x4] ;  /* 0xfffffc080a0a7981 */ /* 0x000e24000c1e1900 */
[----:B0-----:R-:W-:-:S07]  /*0ae0*/  FFMA R5, R8, R10, R5 ;  /* 0x0000000a08057223 */ /* 0x001fce0000000005 */
.L_x_22:
[----:B------:R-:W-:Y:S05]  /*0af0*/  BSYNC.RECONVERGENT B0 ;  /* 0x0000000000007941 */ /* 0x000fea0003800200 */
.L_x_21:
[----:B------:R4:W-:Y:S01]  /*0b00*/  STG.E desc[UR8][R2.64], R5 ;  /* 0x0000000502007986 */ /* 0x0009e2000c101908 */
[----:B------:R-:W-:-:S12]  /*0b10*/  UIADD3 UR4, UPT, UPT, UR4, 0x2, URZ ;  /* 0x0000000204047890 */ /* 0x000fd8000fffe0ff */
.L_x_20:
[----:B------:R-:W5:Y:S01]  /*0b20*/  LDCU UR5, c[0x0][0x39c] ;  /* 0x00007380ff0577ac */ /* 0x000f620008000800 */
[----:B------:R-:W-:Y:S01]  /*0b30*/  IADD3 R11, PT, PT, R7, UR4, RZ ;  /* 0x00000004070b7c10 */ /* 0x000fe2000fffe0ff */
[----:B------:R-:W-:Y:S03]  /*0b40*/  BSSY.RECONVERGENT B0, `(.L_x_23) ;  /* 0x000000d000007945 */ /* 0x000fe60003800200 */
[----:B-----5:R-:W-:-:S04]  /*0b50*/  ISETP.GE.AND P0, PT, R11, UR5, PT ;  /* 0x000000050b007c0c */ /* 0x020fc8000bf06270 */
[----:B------:R-:W-:-:S13]  /*0b60*/  ISETP.LT.OR P0, PT, R11, RZ, P0 ;  /* 0x000000ff0b00720c */ /* 0x000fda0000701670 */
[----:B------:R-:W-:Y:S05]  /*0b70*/  @P0 BRA `(.L_x_24) ;  /* 0x0000000000240947 */ /* 0x000fea0003800000 */
[----:B------:R-:W5:Y:S01]  /*0b80*/  LDC.64 R6, c[0x0][0x380] ;  /* 0x0000e000ff067b82 */ /* 0x000f620000000a00 */
[----:B------:R-:W-:Y:S02]  /*0b90*/  IMAD R11, R0, UR5, R11 ;  /* 0x00000005000b7c24 */ /* 0x000fe4000f8e020b */
[----:B------:R-:W-:-:S05]  /*0ba0*/  VIADD R13, R4, -UR4 ;  /* 0x80000004040d7c36 */ /* 0x000fca0008000000 */
[----:B------:R-:W0:Y:S01]  /*0bb0*/  LDC.64 R8, c[0x0][0x388] ;  /* 0x0000e200ff087b82 */ /* 0x000e220000000a00 */
[----:B-----5:R-:W-:-:S06]  /*0bc0*/  IMAD.WIDE R6, R11, 0x4, R6 ;  /* 0x000000040b067825 */ /* 0x020fcc00078e0206 */
[----:B------:R-:W1:Y:S01]  /*0bd0*/  LDG.E R6, desc[UR8][R6.64] ;  /* 0x0000000806067981 */ /* 0x000e62000c1e1900 */
[----:B0-----:R-:W-:-:S06]  /*0be0*/  IMAD.WIDE R8, R13, 0x4, R8 ;  /* 0x000000040d087825 */ /* 0x001fcc00078e0208 */
[----:B------:R-:W1:Y:S02]  /*0bf0*/  LDG.E R8, desc[UR8][R8.64] ;  /* 0x0000000808087981 */ /* 0x000e64000c1e1900 */
[----:B-1234-:R-:W-:-:S07]  /*0c00*/  FFMA R5, R6, R8, R5 ;  /* 0x0000000806057223 */ /* 0x01efce0000000005 */
.L_x_24:
[----:B------:R-:W-:Y:S05]  /*0c10*/  BSYNC.RECONVERGENT B0 ;  /* 0x0000000000007941 */ /* 0x000fea0003800200 */
.L_x_23:
[----:B------:R-:W-:Y:S01]  /*0c20*/  STG.E desc[UR8][R2.64], R5 ;  /* 0x0000000502007986 */ /* 0x000fe2000c101908 */
[----:B------:R-:W-:Y:S05]  /*0c30*/  EXIT ;  /* 0x000000000000794d */ /* 0x000fea0003800000 */
.L_x_25:
        /* <DEDUP_REMOVED lines=12> */
.L_x_27:


//--------------------- .nv.shared.reserved.0     --------------------------
	.section	.nv.shared.reserved.0,"aw",@nobits
	.weak		__nv_reservedSMEM_offset_0_alias
	.size		__nv_reservedSMEM_offset_0_alias, 0, 64
	.other		__nv_reservedSMEM_offset_0_alias,@"STO_CUDA_RESERVED_SHARED STV_DEFAULT"
__nv_reservedSMEM_offset_0_alias:
	.zero		0
	.zero		64


//--------------------- .nv.constant0._Z17convolutionColumnPfS_S_iii --------------------------
	.section	.nv.constant0._Z17convolutionColumnPfS_S_iii,"a",@progbits
	.sectionflags	@""
	.align	4
.nv.constant0._Z17convolutionColumnPfS_S_iii:
	.zero		932


//--------------------- .nv.constant0._Z14convolutionRowPfS_S_ii --------------------------
	.section	.nv.constant0._Z14convolutionRowPfS_S_ii,"a",@progbits
	.sectionflags	@""
	.align	4
.nv.constant0._Z14convolutionRowPfS_S_ii:
	.zero		928


//--------------------- SYMBOLS --------------------------

	.type		.nv.reservedSmem.offset0,@object
	.size		.nv.reservedSmem.offset0,0x4
